//
// Generated by NVIDIA NVVM Compiler
//
// Compiler Build ID: CL-36424714
// Cuda compilation tools, release 13.0, V13.0.88
// Based on NVVM 20.0.0
//

.version 9.0
.target sm_100
.address_size 64

	// .globl	_leaky_relu

.visible .entry _leaky_relu(
	.param .u64 .ptr .align 1 _leaky_relu_param_0,
	.param .u64 .ptr .align 1 _leaky_relu_param_1,
	.param .u32 _leaky_relu_param_2,
	.param .u32 _leaky_relu_param_3,
	.param .u32 _leaky_relu_param_4,
	.param .u32 _leaky_relu_param_5,
	.param .u32 _leaky_relu_param_6
)
{
	.reg .pred 	%p<2>;
	.reg .b32 	%r<12>;
	.reg .b32 	%f<5>;
	.reg .b64 	%rd<8>;

	ld.param.u64 	%rd1, [_leaky_relu_param_0];
	ld.param.u64 	%rd2, [_leaky_relu_param_1];
	ld.param.u32 	%r1, [_leaky_relu_param_5];
	ld.param.u32 	%r2, [_leaky_relu_param_6];
	cvta.to.global.u64 	%rd3, %rd1;
	mov.u32 	%r3, %ctaid.x;
	mov.u32 	%r4, %ntid.x;
	mov.u32 	%r5, %tid.x;
	mad.lo.s32 	%r6, %r3, %r4, %r5;
	mov.u32 	%r7, %ctaid.y;
	mov.u32 	%r8, %ntid.y;
	mov.u32 	%r9, %tid.y;
	mad.lo.s32 	%r10, %r7, %r8, %r9;
	mad.lo.s32 	%r11, %r1, %r10, %r6;
	mul.wide.u32 	%rd4, %r11, 4;
	add.s64 	%rd5, %rd3, %rd4;
	ld.global.f32 	%f1, [%rd5];
	setp.gtu.f32 	%p1, %f1, 0f00000000;
	cvt.rn.f32.s32 	%f2, %r2;
	mul.f32 	%f3, %f1, %f2;
	selp.f32 	%f4, %f1, %f3, %p1;
	cvta.to.global.u64 	%rd6, %rd2;
	add.s64 	%rd7, %rd6, %rd4;
	st.global.f32 	[%rd7], %f4;
	ret;

}
	// .globl	_batch_norm
.visible .entry _batch_norm()
{


	ret;

}
	// .globl	_conv2d
.visible .entry _conv2d()
{


	ret;

}
	// .globl	_max_pool2d
.visible .entry _max_pool2d(
	.param .u32 _max_pool2d_param_0,
	.param .u64 .ptr .align 1 _max_pool2d_param_1,
	.param .u32 _max_pool2d_param_2,
	.param .u32 _max_pool2d_param_3,
	.param .u32 _max_pool2d_param_4,
	.param .u32 _max_pool2d_param_5,
	.param .u32 _max_pool2d_param_6,
	.param .u32 _max_pool2d_param_7,
	.param .u64 .ptr .align 1 _max_pool2d_param_8
)
{
	.reg .pred 	%p<68>;
	.reg .b32 	%r<179>;
	.reg .b32 	%f<115>;
	.reg .b64 	%rd<124>;

	ld.param.u32 	%r61, [_max_pool2d_param_0];
	ld.param.u64 	%rd6, [_max_pool2d_param_1];
	ld.param.u32 	%r68, [_max_pool2d_param_3];
	ld.param.u32 	%r64, [_max_pool2d_param_4];
	ld.param.u32 	%r65, [_max_pool2d_param_5];
	ld.param.u32 	%r66, [_max_pool2d_param_6];
	ld.param.u32 	%r67, [_max_pool2d_param_7];
	ld.param.u64 	%rd5, [_max_pool2d_param_8];
	cvta.to.global.u64 	%rd1, %rd5;
	cvta.to.global.u64 	%rd2, %rd6;
	mov.u32 	%r69, %ctaid.x;
	mov.u32 	%r70, %ntid.x;
	mov.u32 	%r71, %tid.x;
	mad.lo.s32 	%r1, %r69, %r70, %r71;
	mov.u32 	%r72, %ctaid.y;
	mov.u32 	%r73, %ntid.y;
	mov.u32 	%r74, %tid.y;
	mad.lo.s32 	%r75, %r72, %r73, %r74;
	setp.ge.u32 	%p1, %r1, %r64;
	setp.ge.u32 	%p2, %r75, %r68;
	or.pred  	%p3, %p1, %p2;
	setp.lt.s32 	%p4, %r61, 1;
	or.pred  	%p5, %p3, %p4;
	@%p5 bra 	$L__BB3_49;
	ld.param.u32 	%r153, [_max_pool2d_param_2];
	setp.lt.s32 	%p6, %r153, 1;
	mul.lo.s32 	%r3, %r67, %r75;
	mul.lo.s32 	%r4, %r67, %r1;
	mul.lo.s32 	%r5, %r64, %r68;
	mad.lo.s32 	%r6, %r3, %r64, %r4;
	mad.lo.s32 	%r7, %r64, %r75, %r1;
	@%p6 bra 	$L__BB3_49;
	setp.lt.s32 	%p7, %r65, 1;
	@%p7 bra 	$L__BB3_36;
	setp.lt.s32 	%p16, %r66, 1;
	@%p16 bra 	$L__BB3_23;
	and.b32  	%r8, %r66, 15;
	and.b32  	%r9, %r66, 7;
	and.b32  	%r10, %r66, 2147483632;
	and.b32  	%r11, %r66, 3;
	neg.s32 	%r12, %r10;
	add.s64 	%rd3, %rd2, 32;
	mov.b32 	%r161, 0;
$L__BB3_5:
	mov.b32 	%r162, 0;
$L__BB3_6:
	ld.param.u32 	%r158, [_max_pool2d_param_2];
	mad.lo.s32 	%r139, %r161, %r158, %r162;
	mad.lo.s32 	%r140, %r5, %r139, %r6;
	mul.wide.s32 	%rd111, %r140, 4;
	add.s64 	%rd112, %rd2, %rd111;
	ld.global.f32 	%f114, [%rd112];
	mad.lo.s32 	%r15, %r68, %r139, %r3;
	mov.b32 	%r163, 0;
$L__BB3_7:
	ld.param.u32 	%r159, [_max_pool2d_param_2];
	setp.lt.u32 	%p25, %r66, 16;
	add.s32 	%r142, %r163, %r3;
	mad.lo.s32 	%r143, %r161, %r159, %r162;
	mad.lo.s32 	%r144, %r5, %r143, %r4;
	mad.lo.s32 	%r17, %r142, %r64, %r144;
	mov.b32 	%r167, 0;
	@%p25 bra 	$L__BB3_10;
	add.s32 	%r145, %r15, %r163;
	mad.lo.s32 	%r164, %r64, %r145, %r4;
	mov.u32 	%r165, %r12;
$L__BB3_9:
	.pragma "nounroll";
	mul.wide.s32 	%rd113, %r164, 4;
	add.s64 	%rd114, %rd3, %rd113;
	ld.global.f32 	%f48, [%rd114+-32];
	setp.gt.f32 	%p26, %f48, %f114;
	selp.f32 	%f49, %f48, %f114, %p26;
	ld.global.f32 	%f50, [%rd114+-28];
	setp.gt.f32 	%p27, %f50, %f49;
	selp.f32 	%f51, %f50, %f49, %p27;
	ld.global.f32 	%f52, [%rd114+-24];
	setp.gt.f32 	%p28, %f52, %f51;
	selp.f32 	%f53, %f52, %f51, %p28;
	ld.global.f32 	%f54, [%rd114+-20];
	setp.gt.f32 	%p29, %f54, %f53;
	selp.f32 	%f55, %f54, %f53, %p29;
	ld.global.f32 	%f56, [%rd114+-16];
	setp.gt.f32 	%p30, %f56, %f55;
	selp.f32 	%f57, %f56, %f55, %p30;
	ld.global.f32 	%f58, [%rd114+-12];
	setp.gt.f32 	%p31, %f58, %f57;
	selp.f32 	%f59, %f58, %f57, %p31;
	ld.global.f32 	%f60, [%rd114+-8];
	setp.gt.f32 	%p32, %f60, %f59;
	selp.f32 	%f61, %f60, %f59, %p32;
	ld.global.f32 	%f62, [%rd114+-4];
	setp.gt.f32 	%p33, %f62, %f61;
	selp.f32 	%f63, %f62, %f61, %p33;
	ld.global.f32 	%f64, [%rd114];
	setp.gt.f32 	%p34, %f64, %f63;
	selp.f32 	%f65, %f64, %f63, %p34;
	ld.global.f32 	%f66, [%rd114+4];
	setp.gt.f32 	%p35, %f66, %f65;
	selp.f32 	%f67, %f66, %f65, %p35;
	ld.global.f32 	%f68, [%rd114+8];
	setp.gt.f32 	%p36, %f68, %f67;
	selp.f32 	%f69, %f68, %f67, %p36;
	ld.global.f32 	%f70, [%rd114+12];
	setp.gt.f32 	%p37, %f70, %f69;
	selp.f32 	%f71, %f70, %f69, %p37;
	ld.global.f32 	%f72, [%rd114+16];
	setp.gt.f32 	%p38, %f72, %f71;
	selp.f32 	%f73, %f72, %f71, %p38;
	ld.global.f32 	%f74, [%rd114+20];
	setp.gt.f32 	%p39, %f74, %f73;
	selp.f32 	%f75, %f74, %f73, %p39;
	ld.global.f32 	%f76, [%rd114+24];
	setp.gt.f32 	%p40, %f76, %f75;
	selp.f32 	%f77, %f76, %f75, %p40;
	ld.global.f32 	%f78, [%rd114+28];
	setp.gt.f32 	%p41, %f78, %f77;
	selp.f32 	%f114, %f78, %f77, %p41;
	add.s32 	%r165, %r165, 16;
	add.s32 	%r164, %r164, 16;
	setp.eq.s32 	%p42, %r165, 0;
	mov.u32 	%r167, %r10;
	@%p42 bra 	$L__BB3_10;
	bra.uni 	$L__BB3_9;
$L__BB3_10:
	setp.eq.s32 	%p43, %r8, 0;
	@%p43 bra 	$L__BB3_20;
	add.s32 	%r146, %r8, -1;
	setp.lt.u32 	%p44, %r146, 7;
	@%p44 bra 	$L__BB3_13;
	add.s32 	%r147, %r17, %r167;
	mul.wide.s32 	%rd115, %r147, 4;
	add.s64 	%rd116, %rd2, %rd115;
	ld.global.f32 	%f80, [%rd116];
	setp.gt.f32 	%p45, %f80, %f114;
	selp.f32 	%f81, %f80, %f114, %p45;
	ld.global.f32 	%f82, [%rd116+4];
	setp.gt.f32 	%p46, %f82, %f81;
	selp.f32 	%f83, %f82, %f81, %p46;
	ld.global.f32 	%f84, [%rd116+8];
	setp.gt.f32 	%p47, %f84, %f83;
	selp.f32 	%f85, %f84, %f83, %p47;
	ld.global.f32 	%f86, [%rd116+12];
	setp.gt.f32 	%p48, %f86, %f85;
	selp.f32 	%f87, %f86, %f85, %p48;
	ld.global.f32 	%f88, [%rd116+16];
	setp.gt.f32 	%p49, %f88, %f87;
	selp.f32 	%f89, %f88, %f87, %p49;
	ld.global.f32 	%f90, [%rd116+20];
	setp.gt.f32 	%p50, %f90, %f89;
	selp.f32 	%f91, %f90, %f89, %p50;
	ld.global.f32 	%f92, [%rd116+24];
	setp.gt.f32 	%p51, %f92, %f91;
	selp.f32 	%f93, %f92, %f91, %p51;
	ld.global.f32 	%f94, [%rd116+28];
	setp.gt.f32 	%p52, %f94, %f93;
	selp.f32 	%f114, %f94, %f93, %p52;
	add.s32 	%r167, %r167, 8;
$L__BB3_13:
	setp.eq.s32 	%p53, %r9, 0;
	@%p53 bra 	$L__BB3_20;
	add.s32 	%r148, %r9, -1;
	setp.lt.u32 	%p54, %r148, 3;
	@%p54 bra 	$L__BB3_16;
	add.s32 	%r149, %r17, %r167;
	mul.wide.s32 	%rd117, %r149, 4;
	add.s64 	%rd118, %rd2, %rd117;
	ld.global.f32 	%f96, [%rd118];
	setp.gt.f32 	%p55, %f96, %f114;
	selp.f32 	%f97, %f96, %f114, %p55;
	ld.global.f32 	%f98, [%rd118+4];
	setp.gt.f32 	%p56, %f98, %f97;
	selp.f32 	%f99, %f98, %f97, %p56;
	ld.global.f32 	%f100, [%rd118+8];
	setp.gt.f32 	%p57, %f100, %f99;
	selp.f32 	%f101, %f100, %f99, %p57;
	ld.global.f32 	%f102, [%rd118+12];
	setp.gt.f32 	%p58, %f102, %f101;
	selp.f32 	%f114, %f102, %f101, %p58;
	add.s32 	%r167, %r167, 4;
$L__BB3_16:
	setp.eq.s32 	%p59, %r11, 0;
	@%p59 bra 	$L__BB3_20;
	setp.eq.s32 	%p60, %r11, 1;
	add.s32 	%r150, %r17, %r167;
	mul.wide.s32 	%rd119, %r150, 4;
	add.s64 	%rd4, %rd2, %rd119;
	ld.global.f32 	%f103, [%rd4];
	setp.gt.f32 	%p61, %f103, %f114;
	selp.f32 	%f114, %f103, %f114, %p61;
	@%p60 bra 	$L__BB3_20;
	setp.eq.s32 	%p62, %r11, 2;
	ld.global.f32 	%f104, [%rd4+4];
	setp.gt.f32 	%p63, %f104, %f114;
	selp.f32 	%f114, %f104, %f114, %p63;
	@%p62 bra 	$L__BB3_20;
	ld.global.f32 	%f105, [%rd4+8];
	setp.gt.f32 	%p64, %f105, %f114;
	selp.f32 	%f114, %f105, %f114, %p64;
$L__BB3_20:
	add.s32 	%r163, %r163, 1;
	setp.ne.s32 	%p65, %r163, %r65;
	@%p65 bra 	$L__BB3_7;
	ld.param.u64 	%rd123, [_max_pool2d_param_8];
	ld.param.u32 	%r160, [_max_pool2d_param_2];
	mad.lo.s32 	%r151, %r161, %r160, %r162;
	mad.lo.s32 	%r152, %r5, %r151, %r7;
	cvta.to.global.u64 	%rd120, %rd123;
	mul.wide.u32 	%rd121, %r152, 4;
	add.s64 	%rd122, %rd120, %rd121;
	st.global.f32 	[%rd122], %f114;
	add.s32 	%r162, %r162, 1;
	setp.ne.s32 	%p66, %r162, %r160;
	@%p66 bra 	$L__BB3_6;
	add.s32 	%r161, %r161, 1;
	setp.eq.s32 	%p67, %r161, %r61;
	@%p67 bra 	$L__BB3_49;
	bra.uni 	$L__BB3_5;
$L__BB3_23:
	ld.param.u32 	%r156, [_max_pool2d_param_2];
	and.b32  	%r31, %r156, 7;
	add.s32 	%r32, %r31, -1;
	and.b32  	%r33, %r156, 3;
	and.b32  	%r34, %r156, 2147483640;
	and.b32  	%r35, %r156, 1;
	mov.b32 	%r169, 0;
	mul.wide.s32 	%rd103, %r5, 4;
$L__BB3_24:
	ld.param.u32 	%r157, [_max_pool2d_param_2];
	setp.lt.u32 	%p17, %r157, 8;
	mul.lo.s32 	%r37, %r169, %r157;
	mov.b32 	%r172, 0;
	@%p17 bra 	$L__BB3_27;
	mov.b32 	%r170, 0;
$L__BB3_26:
	.pragma "nounroll";
	add.s32 	%r109, %r170, %r37;
	mul.lo.s32 	%r110, %r5, %r109;
	add.s32 	%r111, %r6, %r110;
	mul.wide.s32 	%rd59, %r111, 4;
	add.s64 	%rd60, %rd2, %rd59;
	ld.global.f32 	%f32, [%rd60];
	add.s32 	%r112, %r7, %r110;
	mul.wide.u32 	%rd61, %r112, 4;
	add.s64 	%rd62, %rd1, %rd61;
	st.global.f32 	[%rd62], %f32;
	add.s64 	%rd64, %rd60, %rd103;
	ld.global.f32 	%f33, [%rd64];
	add.s32 	%r113, %r112, %r5;
	mul.wide.u32 	%rd65, %r113, 4;
	add.s64 	%rd66, %rd1, %rd65;
	st.global.f32 	[%rd66], %f33;
	add.s64 	%rd67, %rd64, %rd103;
	ld.global.f32 	%f34, [%rd67];
	add.s32 	%r114, %r113, %r5;
	mul.wide.u32 	%rd68, %r114, 4;
	add.s64 	%rd69, %rd1, %rd68;
	st.global.f32 	[%rd69], %f34;
	add.s64 	%rd70, %rd67, %rd103;
	ld.global.f32 	%f35, [%rd70];
	add.s32 	%r115, %r114, %r5;
	mul.wide.u32 	%rd71, %r115, 4;
	add.s64 	%rd72, %rd1, %rd71;
	st.global.f32 	[%rd72], %f35;
	add.s64 	%rd73, %rd70, %rd103;
	ld.global.f32 	%f36, [%rd73];
	add.s32 	%r116, %r115, %r5;
	mul.wide.u32 	%rd74, %r116, 4;
	add.s64 	%rd75, %rd1, %rd74;
	st.global.f32 	[%rd75], %f36;
	add.s64 	%rd76, %rd73, %rd103;
	ld.global.f32 	%f37, [%rd76];
	add.s32 	%r117, %r116, %r5;
	mul.wide.u32 	%rd77, %r117, 4;
	add.s64 	%rd78, %rd1, %rd77;
	st.global.f32 	[%rd78], %f37;
	add.s64 	%rd79, %rd76, %rd103;
	ld.global.f32 	%f38, [%rd79];
	add.s32 	%r118, %r117, %r5;
	mul.wide.u32 	%rd80, %r118, 4;
	add.s64 	%rd81, %rd1, %rd80;
	st.global.f32 	[%rd81], %f38;
	add.s64 	%rd82, %rd79, %rd103;
	ld.global.f32 	%f39, [%rd82];
	add.s32 	%r119, %r118, %r5;
	mul.wide.u32 	%rd83, %r119, 4;
	add.s64 	%rd84, %rd1, %rd83;
	st.global.f32 	[%rd84], %f39;
	add.s32 	%r170, %r170, 8;
	setp.ne.s32 	%p18, %r170, %r34;
	mov.u32 	%r172, %r34;
	@%p18 bra 	$L__BB3_26;
$L__BB3_27:
	setp.eq.s32 	%p19, %r31, 0;
	@%p19 bra 	$L__BB3_35;
	setp.lt.u32 	%p20, %r32, 3;
	@%p20 bra 	$L__BB3_30;
	add.s32 	%r120, %r172, %r37;
	mul.lo.s32 	%r121, %r5, %r120;
	add.s32 	%r122, %r6, %r121;
	mul.wide.s32 	%rd85, %r122, 4;
	add.s64 	%rd86, %rd2, %rd85;
	ld.global.f32 	%f40, [%rd86];
	add.s32 	%r123, %r7, %r121;
	mul.wide.u32 	%rd87, %r123, 4;
	add.s64 	%rd88, %rd1, %rd87;
	st.global.f32 	[%rd88], %f40;
	add.s64 	%rd90, %rd86, %rd103;
	ld.global.f32 	%f41, [%rd90];
	add.s32 	%r124, %r123, %r5;
	mul.wide.u32 	%rd91, %r124, 4;
	add.s64 	%rd92, %rd1, %rd91;
	st.global.f32 	[%rd92], %f41;
	add.s64 	%rd93, %rd90, %rd103;
	ld.global.f32 	%f42, [%rd93];
	add.s32 	%r125, %r124, %r5;
	mul.wide.u32 	%rd94, %r125, 4;
	add.s64 	%rd95, %rd1, %rd94;
	st.global.f32 	[%rd95], %f42;
	add.s64 	%rd96, %rd93, %rd103;
	ld.global.f32 	%f43, [%rd96];
	add.s32 	%r126, %r125, %r5;
	mul.wide.u32 	%rd97, %r126, 4;
	add.s64 	%rd98, %rd1, %rd97;
	st.global.f32 	[%rd98], %f43;
	add.s32 	%r172, %r172, 4;
$L__BB3_30:
	setp.eq.s32 	%p21, %r33, 0;
	@%p21 bra 	$L__BB3_35;
	setp.eq.s32 	%p22, %r33, 1;
	@%p22 bra 	$L__BB3_33;
	add.s32 	%r127, %r172, %r37;
	mul.lo.s32 	%r128, %r5, %r127;
	add.s32 	%r129, %r6, %r128;
	mul.wide.s32 	%rd99, %r129, 4;
	add.s64 	%rd100, %rd2, %rd99;
	ld.global.f32 	%f44, [%rd100];
	add.s32 	%r130, %r7, %r128;
	mul.wide.u32 	%rd101, %r130, 4;
	add.s64 	%rd102, %rd1, %rd101;
	st.global.f32 	[%rd102], %f44;
	add.s64 	%rd104, %rd100, %rd103;
	ld.global.f32 	%f45, [%rd104];
	add.s32 	%r131, %r130, %r5;
	mul.wide.u32 	%rd105, %r131, 4;
	add.s64 	%rd106, %rd1, %rd105;
	st.global.f32 	[%rd106], %f45;
	add.s32 	%r172, %r172, 2;
$L__BB3_33:
	setp.eq.s32 	%p23, %r35, 0;
	@%p23 bra 	$L__BB3_35;
	add.s32 	%r132, %r172, %r37;
	mul.lo.s32 	%r133, %r5, %r132;
	add.s32 	%r134, %r6, %r133;
	mul.wide.s32 	%rd107, %r134, 4;
	add.s64 	%rd108, %rd2, %rd107;
	ld.global.f32 	%f46, [%rd108];
	add.s32 	%r135, %r7, %r133;
	mul.wide.u32 	%rd109, %r135, 4;
	add.s64 	%rd110, %rd1, %rd109;
	st.global.f32 	[%rd110], %f46;
$L__BB3_35:
	add.s32 	%r169, %r169, 1;
	setp.eq.s32 	%p24, %r169, %r61;
	@%p24 bra 	$L__BB3_49;
	bra.uni 	$L__BB3_24;
$L__BB3_36:
	ld.param.u32 	%r154, [_max_pool2d_param_2];
	and.b32  	%r46, %r154, 7;
	add.s32 	%r47, %r46, -1;
	and.b32  	%r48, %r154, 3;
	and.b32  	%r49, %r154, 2147483640;
	and.b32  	%r50, %r154, 1;
	mov.b32 	%r174, 0;
	mul.wide.s32 	%rd51, %r5, 4;
$L__BB3_37:
	ld.param.u32 	%r155, [_max_pool2d_param_2];
	setp.lt.u32 	%p8, %r155, 8;
	mul.lo.s32 	%r52, %r174, %r155;
	mov.b32 	%r177, 0;
	@%p8 bra 	$L__BB3_40;
	mov.b32 	%r175, 0;
$L__BB3_39:
	.pragma "nounroll";
	add.s32 	%r79, %r175, %r52;
	mul.lo.s32 	%r80, %r5, %r79;
	add.s32 	%r81, %r6, %r80;
	mul.wide.s32 	%rd7, %r81, 4;
	add.s64 	%rd8, %rd2, %rd7;
	ld.global.f32 	%f17, [%rd8];
	add.s32 	%r82, %r7, %r80;
	mul.wide.u32 	%rd9, %r82, 4;
	add.s64 	%rd10, %rd1, %rd9;
	st.global.f32 	[%rd10], %f17;
	add.s64 	%rd12, %rd8, %rd51;
	ld.global.f32 	%f18, [%rd12];
	add.s32 	%r83, %r82, %r5;
	mul.wide.u32 	%rd13, %r83, 4;
	add.s64 	%rd14, %rd1, %rd13;
	st.global.f32 	[%rd14], %f18;
	add.s64 	%rd15, %rd12, %rd51;
	ld.global.f32 	%f19, [%rd15];
	add.s32 	%r84, %r83, %r5;
	mul.wide.u32 	%rd16, %r84, 4;
	add.s64 	%rd17, %rd1, %rd16;
	st.global.f32 	[%rd17], %f19;
	add.s64 	%rd18, %rd15, %rd51;
	ld.global.f32 	%f20, [%rd18];
	add.s32 	%r85, %r84, %r5;
	mul.wide.u32 	%rd19, %r85, 4;
	add.s64 	%rd20, %rd1, %rd19;
	st.global.f32 	[%rd20], %f20;
	add.s64 	%rd21, %rd18, %rd51;
	ld.global.f32 	%f21, [%rd21];
	add.s32 	%r86, %r85, %r5;
	mul.wide.u32 	%rd22, %r86, 4;
	add.s64 	%rd23, %rd1, %rd22;
	st.global.f32 	[%rd23], %f21;
	add.s64 	%rd24, %rd21, %rd51;
	ld.global.f32 	%f22, [%rd24];
	add.s32 	%r87, %r86, %r5;
	mul.wide.u32 	%rd25, %r87, 4;
	add.s64 	%rd26, %rd1, %rd25;
	st.global.f32 	[%rd26], %f22;
	add.s64 	%rd27, %rd24, %rd51;
	ld.global.f32 	%f23, [%rd27];
	add.s32 	%r88, %r87, %r5;
	mul.wide.u32 	%rd28, %r88, 4;
	add.s64 	%rd29, %rd1, %rd28;
	st.global.f32 	[%rd29], %f23;
	add.s64 	%rd30, %rd27, %rd51;
	ld.global.f32 	%f24, [%rd30];
	add.s32 	%r89, %r88, %r5;
	mul.wide.u32 	%rd31, %r89, 4;
	add.s64 	%rd32, %rd1, %rd31;
	st.global.f32 	[%rd32], %f24;
	add.s32 	%r175, %r175, 8;
	setp.ne.s32 	%p9, %r175, %r49;
	mov.u32 	%r177, %r49;
	@%p9 bra 	$L__BB3_39;
$L__BB3_40:
	setp.eq.s32 	%p10, %r46, 0;
	@%p10 bra 	$L__BB3_48;
	setp.lt.u32 	%p11, %r47, 3;
	@%p11 bra 	$L__BB3_43;
	add.s32 	%r90, %r177, %r52;
	mul.lo.s32 	%r91, %r5, %r90;
	add.s32 	%r92, %r6, %r91;
	mul.wide.s32 	%rd33, %r92, 4;
	add.s64 	%rd34, %rd2, %rd33;
	ld.global.f32 	%f25, [%rd34];
	add.s32 	%r93, %r7, %r91;
	mul.wide.u32 	%rd35, %r93, 4;
	add.s64 	%rd36, %rd1, %rd35;
	st.global.f32 	[%rd36], %f25;
	add.s64 	%rd38, %rd34, %rd51;
	ld.global.f32 	%f26, [%rd38];
	add.s32 	%r94, %r93, %r5;
	mul.wide.u32 	%rd39, %r94, 4;
	add.s64 	%rd40, %rd1, %rd39;
	st.global.f32 	[%rd40], %f26;
	add.s64 	%rd41, %rd38, %rd51;
	ld.global.f32 	%f27, [%rd41];
	add.s32 	%r95, %r94, %r5;
	mul.wide.u32 	%rd42, %r95, 4;
	add.s64 	%rd43, %rd1, %rd42;
	st.global.f32 	[%rd43], %f27;
	add.s64 	%rd44, %rd41, %rd51;
	ld.global.f32 	%f28, [%rd44];
	add.s32 	%r96, %r95, %r5;
	mul.wide.u32 	%rd45, %r96, 4;
	add.s64 	%rd46, %rd1, %rd45;
	st.global.f32 	[%rd46], %f28;
	add.s32 	%r177, %r177, 4;
$L__BB3_43:
	setp.eq.s32 	%p12, %r48, 0;
	@%p12 bra 	$L__BB3_48;
	setp.eq.s32 	%p13, %r48, 1;
	@%p13 bra 	$L__BB3_46;
	add.s32 	%r97, %r177, %r52;
	mul.lo.s32 	%r98, %r5, %r97;
	add.s32 	%r99, %r6, %r98;
	mul.wide.s32 	%rd47, %r99, 4;
	add.s64 	%rd48, %rd2, %rd47;
	ld.global.f32 	%f29, [%rd48];
	add.s32 	%r100, %r7, %r98;
	mul.wide.u32 	%rd49, %r100, 4;
	add.s64 	%rd50, %rd1, %rd49;
	st.global.f32 	[%rd50], %f29;
	add.s64 	%rd52, %rd48, %rd51;
	ld.global.f32 	%f30, [%rd52];
	add.s32 	%r101, %r100, %r5;
	mul.wide.u32 	%rd53, %r101, 4;
	add.s64 	%rd54, %rd1, %rd53;
	st.global.f32 	[%rd54], %f30;
	add.s32 	%r177, %r177, 2;
$L__BB3_46:
	setp.eq.s32 	%p14, %r50, 0;
	@%p14 bra 	$L__BB3_48;
	add.s32 	%r102, %r177, %r52;
	mul.lo.s32 	%r103, %r5, %r102;
	add.s32 	%r104, %r6, %r103;
	mul.wide.s32 	%rd55, %r104, 4;
	add.s64 	%rd56, %rd2, %rd55;
	ld.global.f32 	%f31, [%rd56];
	add.s32 	%r105, %r7, %r103;
	mul.wide.u32 	%rd57, %r105, 4;
	add.s64 	%rd58, %rd1, %rd57;
	st.global.f32 	[%rd58], %f31;
$L__BB3_48:
	add.s32 	%r174, %r174, 1;
	setp.ne.s32 	%p15, %r174, %r61;
	@%p15 bra 	$L__BB3_37;
$L__BB3_49:
	ret;

}
	// .globl	_pad
.visible .entry _pad()
{


	ret;

}


// ===== COMPILED SASS (sm_100) =====

	.target	sm_100

	.elftype	@"ET_EXEC"


//--------------------- .note.nv.tkinfo           --------------------------
	.section	.note.nv.tkinfo,"",@"SHT_NOTE"
	.sectionflags	@"SHF_NOTE_NV_TKINFO"
	.tkinfo
        /*0018*/ 	.word	0x00000002
        /*0030*/ 	.string	""
        /*0030*/ 	.string	"ptxas"
        /*0030*/ 	.string	"Cuda compilation tools, release 13.0, V13.0.88"
        /*0030*/ 	.string	"Build cuda_13.0.r13.0/compiler.36424714_0"
        /*0030*/ 	.string	"-arch sm_100 -m 64 "



//--------------------- .note.nv.cuinfo           --------------------------
	.section	.note.nv.cuinfo,"",@"SHT_NOTE"
	.sectionflags	@"SHF_NOTE_NV_CUINFO"
        /*0018*/ 	.short	0x0002
        /*001a*/ 	.short	0x0064
        /*001c*/ 	.short	0x0082
	.zero		2


//--------------------- .nv.info                  --------------------------
	.section	.nv.info,"",@"SHT_CUDA_INFO"
	.align	4


	//----- nvinfo : EIATTR_REGCOUNT
	.align		4
        /*0000*/ 	.byte	0x04, 0x2f
        /*0002*/ 	.short	(.L_1 - .L_0)
	.align		4
.L_0:
        /*0004*/ 	.word	index@(_leaky_relu)
        /*0008*/ 	.word	0x0000000c


	//----- nvinfo : EIATTR_FRAME_SIZE
	.align		4
.L_1:
        /*000c*/ 	.byte	0x04, 0x11
        /*000e*/ 	.short	(.L_3 - .L_2)
	.align		4
.L_2:
        /*0010*/ 	.word	index@(_leaky_relu)
        /*0014*/ 	.word	0x00000000


	//----- nvinfo : EIATTR_REGCOUNT
	.align		4
.L_3:
        /*0018*/ 	.byte	0x04, 0x2f
        /*001a*/ 	.short	(.L_5 - .L_4)
	.align		4
.L_4:
        /*001c*/ 	.word	index@(_batch_norm)
        /*0020*/ 	.word	0x00000004


	//----- nvinfo : EIATTR_FRAME_SIZE
	.align		4
.L_5:
        /*0024*/ 	.byte	0x04, 0x11
        /*0026*/ 	.short	(.L_7 - .L_6)
	.align		4
.L_6:
        /*0028*/ 	.word	index@(_batch_norm)
        /*002c*/ 	.word	0x00000000


	//----- nvinfo : EIATTR_REGCOUNT
	.align		4
.L_7:
        /*0030*/ 	.byte	0x04, 0x2f
        /*0032*/ 	.short	(.L_9 - .L_8)
	.align		4
.L_8:
        /*0034*/ 	.word	index@(_conv2d)
        /*0038*/ 	.word	0x00000004


	//----- nvinfo : EIATTR_FRAME_SIZE
	.align		4
.L_9:
        /*003c*/ 	.byte	0x04, 0x11
        /*003e*/ 	.short	(.L_11 - .L_10)
	.align		4
.L_10:
        /*0040*/ 	.word	index@(_conv2d)
        /*0044*/ 	.word	0x00000000


	//----- nvinfo : EIATTR_REGCOUNT
	.align		4
.L_11:
        /*0048*/ 	.byte	0x04, 0x2f
        /*004a*/ 	.short	(.L_13 - .L_12)
	.align		4
.L_12:
        /*004c*/ 	.word	index@(_max_pool2d)
        /*0050*/ 	.word	0x00000020


	//----- nvinfo : EIATTR_FRAME_SIZE
	.align		4
.L_13:
        /*0054*/ 	.byte	0x04, 0x11
        /*0056*/ 	.short	(.L_15 - .L_14)
	.align		4
.L_14:
        /*0058*/ 	.word	index@(_max_pool2d)
        /*005c*/ 	.word	0x00000000


	//----- nvinfo : EIATTR_REGCOUNT
	.align		4
.L_15:
        /*0060*/ 	.byte	0x04, 0x2f
        /*0062*/ 	.short	(.L_17 - .L_16)
	.align		4
.L_16:
        /*0064*/ 	.word	index@(_pad)
        /*0068*/ 	.word	0x00000004


	//----- nvinfo : EIATTR_FRAME_SIZE
	.align		4
.L_17:
        /*006c*/ 	.byte	0x04, 0x11
        /*006e*/ 	.short	(.L_19 - .L_18)
	.align		4
.L_18:
        /*0070*/ 	.word	index@(_pad)
        /*0074*/ 	.word	0x00000000


	//----- nvinfo : EIATTR_MIN_STACK_SIZE
	.align		4
.L_19:
        /*0078*/ 	.byte	0x04, 0x12
        /*007a*/ 	.short	(.L_21 - .L_20)
	.align		4
.L_20:
        /*007c*/ 	.word	index@(_pad)
        /*0080*/ 	.word	0x00000000


	//----- nvinfo : EIATTR_MIN_STACK_SIZE
	.align		4
.L_21:
        /*0084*/ 	.byte	0x04, 0x12
        /*0086*/ 	.short	(.L_23 - .L_22)
	.align		4
.L_22:
        /*0088*/ 	.word	index@(_max_pool2d)
        /*008c*/ 	.word	0x00000000


	//----- nvinfo : EIATTR_MIN_STACK_SIZE
	.align		4
.L_23:
        /*0090*/ 	.byte	0x04, 0x12
        /*0092*/ 	.short	(.L_25 - .L_24)
	.align		4
.L_24:
        /*0094*/ 	.word	index@(_conv2d)
        /*0098*/ 	.word	0x00000000


	//----- nvinfo : EIATTR_MIN_STACK_SIZE
	.align		4
.L_25:
        /*009c*/ 	.byte	0x04, 0x12
        /*009e*/ 	.short	(.L_27 - .L_26)
	.align		4
.L_26:
        /*00a0*/ 	.word	index@(_batch_norm)
        /*00a4*/ 	.word	0x00000000


	//----- nvinfo : EIATTR_MIN_STACK_SIZE
	.align		4
.L_27:
        /*00a8*/ 	.byte	0x04, 0x12
        /*00aa*/ 	.short	(.L_29 - .L_28)
	.align		4
.L_28:
        /*00ac*/ 	.word	index@(_leaky_relu)
        /*00b0*/ 	.word	0x00000000
.L_29:


//--------------------- .nv.compat                --------------------------
	.section	.nv.compat,"",@"SHT_CUDA_COMPAT_INFO"
	.align	4
        /*0000*/ 	.byte	0x02, 0x09, 0x00, 0x00, 0x02, 0x02, 0x01, 0x00, 0x02, 0x05, 0x05, 0x00, 0x03, 0x07, 0x01, 0x01
        /*0010*/ 	.byte	0x02, 0x03, 0x00, 0x00, 0x02, 0x06, 0x01, 0x00, 0x04, 0x0b, 0x08, 0x00, 0x09, 0x00, 0x00, 0x00
        /*0020*/ 	.byte	0x00, 0x00, 0x00, 0x00


//--------------------- .nv.info._pad             --------------------------
	.section	.nv.info._pad,"",@"SHT_CUDA_INFO"
	.sectionflags	@""
	.align	4


	//----- nvinfo : EIATTR_CUDA_API_VERSION
	.align		4
        /*0000*/ 	.byte	0x04, 0x37
        /*0002*/ 	.short	(.L_31 - .L_30)
.L_30:
        /*0004*/ 	.word	0x00000082


	//----- nvinfo : EIATTR_SPARSE_MMA_MASK
	.align		4
.L_31:
        /*0008*/ 	.byte	0x03, 0x50
        /*000a*/ 	.short	0x0000


	//----- nvinfo : EIATTR_MAXREG_COUNT
	.align		4
        /*000c*/ 	.byte	0x03, 0x1b
        /*000e*/ 	.short	0x00ff


	//----- nvinfo : EIATTR_MERCURY_ISA_VERSION
	.align		4
        /*0010*/ 	.byte	0x03, 0x5f
        /*0012*/ 	.short	0x0101


	//----- nvinfo : EIATTR_VRC_CTA_INIT_COUNT
	.align		4
        /*0014*/ 	.byte	0x02, 0x4a
	.zero		1
	.zero		1


	//----- nvinfo : EIATTR_EXIT_INSTR_OFFSETS
	.align		4
        /*0018*/ 	.byte	0x04, 0x1c
        /*001a*/ 	.short	(.L_33 - .L_32)


	//   ....[0]....
.L_32:
        /*001c*/ 	.word	0x00000010


	//----- nvinfo : EIATTR_SW_WAR
	.align		4
.L_33:
        /*0020*/ 	.byte	0x04, 0x36
        /*0022*/ 	.short	(.L_35 - .L_34)
.L_34:
        /*0024*/ 	.word	0x00000008
.L_35:


//--------------------- .nv.info._max_pool2d      --------------------------
	.section	.nv.info._max_pool2d,"",@"SHT_CUDA_INFO"
	.sectionflags	@""
	.align	4


	//----- nvinfo : EIATTR_CUDA_API_VERSION
	.align		4
        /*0000*/ 	.byte	0x04, 0x37
        /*0002*/ 	.short	(.L_37 - .L_36)
.L_36:
        /*0004*/ 	.word	0x00000082


	//----- nvinfo : EIATTR_KPARAM_INFO
	.align		4
.L_37:
        /*0008*/ 	.byte	0x04, 0x17
        /*000a*/ 	.short	(.L_39 - .L_38)
.L_38:
        /*000c*/ 	.word	0x00000000
        /*0010*/ 	.short	0x0008
        /*0012*/ 	.short	0x0028
        /*0014*/ 	.byte	0x00, 0xf5, 0x21, 0x00


	//----- nvinfo : EIATTR_KPARAM_INFO
	.align		4
.L_39:
        /*0018*/ 	.byte	0x04, 0x17
        /*001a*/ 	.short	(.L_41 - .L_40)
.L_40:
        /*001c*/ 	.word	0x00000000
        /*0020*/ 	.short	0x0007
        /*0022*/ 	.short	0x0024
        /*0024*/ 	.byte	0x00, 0xf0, 0x11, 0x00


	//----- nvinfo : EIATTR_KPARAM_INFO
	.align		4
.L_41:
        /*0028*/ 	.byte	0x04, 0x17
        /*002a*/ 	.short	(.L_43 - .L_42)
.L_42:
        /*002c*/ 	.word	0x00000000
        /*0030*/ 	.short	0x0006
        /*0032*/ 	.short	0x0020
        /*0034*/ 	.byte	0x00, 0xf0, 0x11, 0x00


	//----- nvinfo : EIATTR_KPARAM_INFO
	.align		4
.L_43:
        /*0038*/ 	.byte	0x04, 0x17
        /*003a*/ 	.short	(.L_45 - .L_44)
.L_44:
        /*003c*/ 	.word	0x00000000
        /*0040*/ 	.short	0x0005
        /*0042*/ 	.short	0x001c
        /*0044*/ 	.byte	0x00, 0xf0, 0x11, 0x00


	//----- nvinfo : EIATTR_KPARAM_INFO
	.align		4
.L_45:
        /*0048*/ 	.byte	0x04, 0x17
        /*004a*/ 	.short	(.L_47 - .L_46)
.L_46:
        /*004c*/ 	.word	0x00000000
        /*0050*/ 	.short	0x0004
        /*0052*/ 	.short	0x0018
        /*0054*/ 	.byte	0x00, 0xf0, 0x11, 0x00


	//----- nvinfo : EIATTR_KPARAM_INFO
	.align		4
.L_47:
        /*0058*/ 	.byte	0x04, 0x17
        /*005a*/ 	.short	(.L_49 - .L_48)
.L_48:
        /*005c*/ 	.word	0x00000000
        /*0060*/ 	.short	0x0003
        /*0062*/ 	.short	0x0014
        /*0064*/ 	.byte	0x00, 0xf0, 0x11, 0x00


	//----- nvinfo : EIATTR_KPARAM_INFO
	.align		4
.L_49:
        /*0068*/ 	.byte	0x04, 0x17
        /*006a*/ 	.short	(.L_51 - .L_50)
.L_50:
        /*006c*/ 	.word	0x00000000
        /*0070*/ 	.short	0x0002
        /*0072*/ 	.short	0x0010
        /*0074*/ 	.byte	0x00, 0xf0, 0x11, 0x00


	//----- nvinfo : EIATTR_KPARAM_INFO
	.align		4
.L_51:
        /*0078*/ 	.byte	0x04, 0x17
        /*007a*/ 	.short	(.L_53 - .L_52)
.L_52:
        /*007c*/ 	.word	0x00000000
        /*0080*/ 	.short	0x0001
        /*0082*/ 	.short	0x0008
        /*0084*/ 	.byte	0x00, 0xf5, 0x21, 0x00


	//----- nvinfo : EIATTR_KPARAM_INFO
	.align		4
.L_53:
        /*0088*/ 	.byte	0x04, 0x17
        /*008a*/ 	.short	(.L_55 - .L_54)
.L_54:
        /*008c*/ 	.word	0x00000000
        /*0090*/ 	.short	0x0000
        /*0092*/ 	.short	0x0000
        /*0094*/ 	.byte	0x00, 0xf0, 0x11, 0x00


	//----- nvinfo : EIATTR_SPARSE_MMA_MASK
	.align		4
.L_55:
        /*0098*/ 	.byte	0x03, 0x50
        /*009a*/ 	.short	0x0000


	//----- nvinfo : EIATTR_MAXREG_COUNT
	.align		4
        /*009c*/ 	.byte	0x03, 0x1b
        /*009e*/ 	.short	0x00ff


	//----- nvinfo : EIATTR_MERCURY_ISA_VERSION
	.align		4
        /*00a0*/ 	.byte	0x03, 0x5f
        /*00a2*/ 	.short	0x0101


	//----- nvinfo : EIATTR_VRC_CTA_INIT_COUNT
	.align		4
        /*00a4*/ 	.byte	0x02, 0x4a
	.zero		1
	.zero		1


	//----- nvinfo : EIATTR_EXIT_INSTR_OFFSETS
	.align		4
        /*00a8*/ 	.byte	0x04, 0x1c
        /*00aa*/ 	.short	(.L_57 - .L_56)


	//   ....[0]....
.L_56:
        /*00ac*/ 	.word	0x000000f0


	//   ....[1]....
        /*00b0*/ 	.word	0x00000120


	//   ....[2]....
        /*00b4*/ 	.word	0x00000cd0


	//   ....[3]....
        /*00b8*/ 	.word	0x00001450


	//   ....[4]....
        /*00bc*/ 	.word	0x00001bf0


	//----- nvinfo : EIATTR_CBANK_PARAM_SIZE
	.align		4
.L_57:
        /*00c0*/ 	.byte	0x03, 0x19
        /*00c2*/ 	.short	0x0030


	//----- nvinfo : EIATTR_PARAM_CBANK
	.align		4
        /*00c4*/ 	.byte	0x04, 0x0a
        /*00c6*/ 	.short	(.L_59 - .L_58)
	.align		4
.L_58:
        /*00c8*/ 	.word	index@(.nv.constant0._max_pool2d)
        /*00cc*/ 	.short	0x0380
        /*00ce*/ 	.short	0x0030


	//----- nvinfo : EIATTR_SW_WAR
	.align		4
.L_59:
        /*00d0*/ 	.byte	0x04, 0x36
        /*00d2*/ 	.short	(.L_61 - .L_60)
.L_60:
        /*00d4*/ 	.word	0x00000008
.L_61:


//--------------------- .nv.info._conv2d          --------------------------
	.section	.nv.info._conv2d,"",@"SHT_CUDA_INFO"
	.sectionflags	@""
	.align	4


	//----- nvinfo : EIATTR_CUDA_API_VERSION
	.align		4
        /*0000*/ 	.byte	0x04, 0x37
        /*0002*/ 	.short	(.L_63 - .L_62)
.L_62:
        /*0004*/ 	.word	0x00000082


	//----- nvinfo : EIATTR_SPARSE_MMA_MASK
	.align		4
.L_63:
        /*0008*/ 	.byte	0x03, 0x50
        /*000a*/ 	.short	0x0000


	//----- nvinfo : EIATTR_MAXREG_COUNT
	.align		4
        /*000c*/ 	.byte	0x03, 0x1b
        /*000e*/ 	.short	0x00ff


	//----- nvinfo : EIATTR_MERCURY_ISA_VERSION
	.align		4
        /*0010*/ 	.byte	0x03, 0x5f
        /*0012*/ 	.short	0x0101


	//----- nvinfo : EIATTR_VRC_CTA_INIT_COUNT
	.align		4
        /*0014*/ 	.byte	0x02, 0x4a
	.zero		1
	.zero		1


	//----- nvinfo : EIATTR_EXIT_INSTR_OFFSETS
	.align		4
        /*0018*/ 	.byte	0x04, 0x1c
        /*001a*/ 	.short	(.L_65 - .L_64)


	//   ....[0]....
.L_64:
        /*001c*/ 	.word	0x00000010


	//----- nvinfo : EIATTR_SW_WAR
	.align		4
.L_65:
        /*0020*/ 	.byte	0x04, 0x36
        /*0022*/ 	.short	(.L_67 - .L_66)
.L_66:
        /*0024*/ 	.word	0x00000008
.L_67:


//--------------------- .nv.info._batch_norm      --------------------------
	.section	.nv.info._batch_norm,"",@"SHT_CUDA_INFO"
	.sectionflags	@""
	.align	4


	//----- nvinfo : EIATTR_CUDA_API_VERSION
	.align		4
        /*0000*/ 	.byte	0x04, 0x37
        /*0002*/ 	.short	(.L_69 - .L_68)
.L_68:
        /*0004*/ 	.word	0x00000082


	//----- nvinfo : EIATTR_SPARSE_MMA_MASK
	.align		4
.L_69:
        /*0008*/ 	.byte	0x03, 0x50
        /*000a*/ 	.short	0x0000


	//----- nvinfo : EIATTR_MAXREG_COUNT
	.align		4
        /*000c*/ 	.byte	0x03, 0x1b
        /*000e*/ 	.short	0x00ff


	//----- nvinfo : EIATTR_MERCURY_ISA_VERSION
	.align		4
        /*0010*/ 	.byte	0x03, 0x5f
        /*0012*/ 	.short	0x0101


	//----- nvinfo : EIATTR_VRC_CTA_INIT_COUNT
	.align		4
        /*0014*/ 	.byte	0x02, 0x4a
	.zero		1
	.zero		1


	//----- nvinfo : EIATTR_EXIT_INSTR_OFFSETS
	.align		4
        /*0018*/ 	.byte	0x04, 0x1c
        /*001a*/ 	.short	(.L_71 - .L_70)


	//   ....[0]....
.L_70:
        /*001c*/ 	.word	0x00000010


	//----- nvinfo : EIATTR_SW_WAR
	.align		4
.L_71:
        /*0020*/ 	.byte	0x04, 0x36
        /*0022*/ 	.short	(.L_73 - .L_72)
.L_72:
        /*0024*/ 	.word	0x00000008
.L_73:


//--------------------- .nv.info._leaky_relu      --------------------------
	.section	.nv.info._leaky_relu,"",@"SHT_CUDA_INFO"
	.sectionflags	@""
	.align	4


	//----- nvinfo : EIATTR_CUDA_API_VERSION
	.align		4
        /*0000*/ 	.byte	0x04, 0x37
        /*0002*/ 	.short	(.L_75 - .L_74)
.L_74:
        /*0004*/ 	.word	0x00000082


	//----- nvinfo : EIATTR_KPARAM_INFO
	.align		4
.L_75:
        /*0008*/ 	.byte	0x04, 0x17
        /*000a*/ 	.short	(.L_77 - .L_76)
.L_76:
        /*000c*/ 	.word	0x00000000
        /*0010*/ 	.short	0x0006
        /*0012*/ 	.short	0x0020
        /*0014*/ 	.byte	0x00, 0xf0, 0x11, 0x00


	//----- nvinfo : EIATTR_KPARAM_INFO
	.align		4
.L_77:
        /*0018*/ 	.byte	0x04, 0x17
        /*001a*/ 	.short	(.L_79 - .L_78)
.L_78:
        /*001c*/ 	.word	0x00000000
        /*0020*/ 	.short	0x0005
        /*0022*/ 	.short	0x001c
        /*0024*/ 	.byte	0x00, 0xf0, 0x11, 0x00


	//----- nvinfo : EIATTR_KPARAM_INFO
	.align		4
.L_79:
        /*0028*/ 	.byte	0x04, 0x17
        /*002a*/ 	.short	(.L_81 - .L_80)
.L_80:
        /*002c*/ 	.word	0x00000000
        /*0030*/ 	.short	0x0004
        /*0032*/ 	.short	0x0018
        /*0034*/ 	.byte	0x00, 0xf0, 0x11, 0x00


	//----- nvinfo : EIATTR_KPARAM_INFO
	.align		4
.L_81:
        /*0038*/ 	.byte	0x04, 0x17
        /*003a*/ 	.short	(.L_83 - .L_82)
.L_82:
        /*003c*/ 	.word	0x00000000
        /*0040*/ 	.short	0x0003
        /*0042*/ 	.short	0x0014
        /*0044*/ 	.byte	0x00, 0xf0, 0x11, 0x00


	//----- nvinfo : EIATTR_KPARAM_INFO
	.align		4
.L_83:
        /*0048*/ 	.byte	0x04, 0x17
        /*004a*/ 	.short	(.L_85 - .L_84)
.L_84:
        /*004c*/ 	.word	0x00000000
        /*0050*/ 	.short	0x0002
        /*0052*/ 	.short	0x0010
        /*0054*/ 	.byte	0x00, 0xf0, 0x11, 0x00


	//----- nvinfo : EIATTR_KPARAM_INFO
	.align		4
.L_85:
        /*0058*/ 	.byte	0x04, 0x17
        /*005a*/ 	.short	(.L_87 - .L_86)
.L_86:
        /*005c*/ 	.word	0x00000000
        /*0060*/ 	.short	0x0001
        /*0062*/ 	.short	0x0008
        /*0064*/ 	.byte	0x00, 0xf5, 0x21, 0x00


	//----- nvinfo : EIATTR_KPARAM_INFO
	.align		4
.L_87:
        /*0068*/ 	.byte	0x04, 0x17
        /*006a*/ 	.short	(.L_89 - .L_88)
.L_88:
        /*006c*/ 	.word	0x00000000
        /*0070*/ 	.short	0x0000
        /*0072*/ 	.short	0x0000
        /*0074*/ 	.byte	0x00, 0xf5, 0x21, 0x00


	//----- nvinfo : EIATTR_SPARSE_MMA_MASK
	.align		4
.L_89:
        /*0078*/ 	.byte	0x03, 0x50
        /*007a*/ 	.short	0x0000


	//----- nvinfo : EIATTR_MAXREG_COUNT
	.align		4
        /*007c*/ 	.byte	0x03, 0x1b
        /*007e*/ 	.short	0x00ff


	//----- nvinfo : EIATTR_MERCURY_ISA_VERSION
	.align		4
        /*0080*/ 	.byte	0x03, 0x5f
        /*0082*/ 	.short	0x0101


	//----- nvinfo : EIATTR_VRC_CTA_INIT_COUNT
	.align		4
        /*0084*/ 	.byte	0x02, 0x4a
	.zero		1
	.zero		1


	//----- nvinfo : EIATTR_EXIT_INSTR_OFFSETS
	.align		4
        /*0088*/ 	.byte	0x04, 0x1c
        /*008a*/ 	.short	(.L_91 - .L_90)


	//   ....[0]....
.L_90:
        /*008c*/ 	.word	0x00000160


	//----- nvinfo : EIATTR_CBANK_PARAM_SIZE
	.align		4
.L_91:
        /*0090*/ 	.byte	0x03, 0x19
        /*0092*/ 	.short	0x0024


	//----- nvinfo : EIATTR_PARAM_CBANK
	.align		4
        /*0094*/ 	.byte	0x04, 0x0a
        /*0096*/ 	.short	(.L_93 - .L_92)
	.align		4
.L_92:
        /*0098*/ 	.word	index@(.nv.constant0._leaky_relu)
        /*009c*/ 	.short	0x0380
        /*009e*/ 	.short	0x0024


	//----- nvinfo : EIATTR_SW_WAR
	.align		4
.L_93:
        /*00a0*/ 	.byte	0x04, 0x36
        /*00a2*/ 	.short	(.L_95 - .L_94)
.L_94:
        /*00a4*/ 	.word	0x00000008
.L_95:


//--------------------- .nv.callgraph             --------------------------
	.section	.nv.callgraph,"",@"SHT_CUDA_CALLGRAPH"
	.align	4
	.sectionentsize	8
	.align		4
        /*0000*/ 	.word	0x00000000
	.align		4
        /*0004*/ 	.word	0xffffffff
	.align		4
        /*0008*/ 	.word	0x00000000
	.align		4
        /*000c*/ 	.word	0xfffffffe
	.align		4
        /*0010*/ 	.word	0x00000000
	.align		4
        /*0014*/ 	.word	0xfffffffd
	.align		4
        /*0018*/ 	.word	0x00000000
	.align		4
        /*001c*/ 	.word	0xfffffffc


//--------------------- .text._pad                --------------------------
	.section	.text._pad,"ax",@progbits
	.align	128
        .global         _pad
        .type           _pad,@function
        .size           _pad,(.L_x_25 - _pad)
        .other          _pad,@"STO_CUDA_ENTRY STV_DEFAULT"
_pad:
.text._pad:
[----:B------:R-:W-:Y:S01]  /*0000*/  LDC R1, c[0x0][0x37c] ;  /* 0x0000df00ff017b82 */ /* 0x000fe20000000800 */
[----:B------:R-:W-:Y:S05]  /*0010*/  EXIT ;  /* 0x000000000000794d */ /* 0x000fea0003800000 */
.L_x_0:
[----:B------:R-:W-:-:S00]  /*0020*/  BRA `(.L_x_0) ;  /* 0xfffffffc00fc7947 */ /* 0x000fc0000383ffff */
[----:B------:R-:W-:-:S00]  /*0030*/  NOP ;  /* 0x0000000000007918 */ /* 0x000fc00000000000 */
        /* <DEDUP_REMOVED lines=12> */
.L_x_25:


//--------------------- .text._max_pool2d         --------------------------
	.section	.text._max_pool2d,"ax",@progbits
	.align	128
        .global         _max_pool2d
        .type           _max_pool2d,@function
        .size           _max_pool2d,(.L_x_26 - _max_pool2d)
        .other          _max_pool2d,@"STO_CUDA_ENTRY STV_DEFAULT"
_max_pool2d:
.text._max_pool2d:
[----:B------:R-:W-:Y:S01]  /*0000*/  LDC R1, c[0x0][0x37c] ;  /* 0x0000df00ff017b82 */ /* 0x000fe20000000800 */
[----:B------:R-:W0:Y:S07]  /*0010*/  S2R R0, SR_TID.Y ;  /* 0x0000000000007919 */ /* 0x000e2e0000002200 */
[----:B------:R-:W1:Y:S01]  /*0020*/  LDC R6, c[0x0][0x360] ;  /* 0x0000d800ff067b82 */ /* 0x000e620000000800 */
[----:B------:R-:W2:Y:S01]  /*0030*/  LDCU UR6, c[0x0][0x394] ;  /* 0x00007280ff0677ac */ /* 0x000ea20008000800 */
[----:B------:R-:W1:Y:S06]  /*0040*/  S2R R3, SR_TID.X ;  /* 0x0000000000037919 */ /* 0x000e6c0000002100 */
[----:B------:R-:W0:Y:S08]  /*0050*/  S2UR UR5, SR_CTAID.Y ;  /* 0x00000000000579c3 */ /* 0x000e300000002600 */
[----:B------:R-:W0:Y:S08]  /*0060*/  LDC R5, c[0x0][0x364] ;  /* 0x0000d900ff057b82 */ /* 0x000e300000000800 */
[----:B------:R-:W1:Y:S08]  /*0070*/  S2UR UR4, SR_CTAID.X ;  /* 0x00000000000479c3 */ /* 0x000e700000002500 */
[----:B------:R-:W3:Y:S08]  /*0080*/  LDC R7, c[0x0][0x398] ;  /* 0x0000e600ff077b82 */ /* 0x000ef00000000800 */
[----:B------:R-:W4:Y:S01]  /*0090*/  LDC R2, c[0x0][0x380] ;  /* 0x0000e000ff027b82 */ /* 0x000f220000000800 */
[----:B0-----:R-:W-:-:S05]  /*00a0*/  IMAD R5, R5, UR5, R0 ;  /* 0x0000000505057c24 */ /* 0x001fca000f8e0200 */
[----:B--2---:R-:W-:Y:S01]  /*00b0*/  ISETP.GE.U32.AND P0, PT, R5, UR6, PT ;  /* 0x0000000605007c0c */ /* 0x004fe2000bf06070 */
[----:B-1----:R-:W-:-:S05]  /*00c0*/  IMAD R6, R6, UR4, R3 ;  /* 0x0000000406067c24 */ /* 0x002fca000f8e0203 */
[----:B---3--:R-:W-:-:S04]  /*00d0*/  ISETP.GE.U32.OR P0, PT, R6, R7, P0 ;  /* 0x000000070600720c */ /* 0x008fc80000706470 */
[----:B----4-:R-:W-:-:S13]  /*00e0*/  ISETP.LT.OR P0, PT, R2, 0x1, P0 ;  /* 0x000000010200780c */ /* 0x010fda0000701670 */
[----:B------:R-:W-:Y:S05]  /*00f0*/  @P0 EXIT ;  /* 0x000000000000094d */ /* 0x000fea0003800000 */
[----:B------:R-:W0:Y:S02]  /*0100*/  LDC R8, c[0x0][0x390] ;  /* 0x0000e400ff087b82 */ /* 0x000e240000000800 */
[----:B0-----:R-:W-:-:S13]  /*0110*/  ISETP.GE.AND P0, PT, R8, 0x1, PT ;  /* 0x000000010800780c */ /* 0x001fda0003f06270 */
[----:B------:R-:W-:Y:S05]  /*0120*/  @!P0 EXIT ;  /* 0x000000000000894d */ /* 0x000fea0003800000 */
[----:B------:R-:W0:Y:S01]  /*0130*/  LDCU UR5, c[0x0][0x39c] ;  /* 0x00007380ff0577ac */ /* 0x000e220008000800 */
[----:B------:R-:W-:Y:S02]  /*0140*/  IMAD R0, R5, R7, R6 ;  /* 0x0000000705007224 */ /* 0x000fe400078e0206 */
[----:B------:R-:W-:Y:S01]  /*0150*/  IMAD R3, R7, UR6, RZ ;  /* 0x0000000607037c24 */ /* 0x000fe2000f8e02ff */
[----:B------:R-:W1:Y:S01]  /*0160*/  LDCU UR4, c[0x0][0x3a4] ;  /* 0x00007480ff0477ac */ /* 0x000e620008000800 */
[----:B------:R-:W2:Y:S01]  /*0170*/  LDCU.64 UR8, c[0x0][0x358] ;  /* 0x00006b00ff0877ac */ /* 0x000ea20008000a00 */
[----:B0-----:R-:W-:Y:S01]  /*0180*/  UISETP.GE.AND UP0, UPT, UR5, 0x1, UPT ;  /* 0x000000010500788c */ /* 0x001fe2000bf06270 */
[----:B-1----:R-:W-:-:S08]  /*0190*/  IMAD R2, R0, UR4, RZ ;  /* 0x0000000400027c24 */ /* 0x002fd0000f8e02ff */
[----:B--2---:R-:W-:Y:S05]  /*01a0*/  BRA.U !UP0, `(.L_x_1) ;  /* 0x0000001108b07547 */ /* 0x004fea000b800000 */
[----:B------:R-:W0:Y:S02]  /*01b0*/  LDC R7, c[0x0][0x3a0] ;  /* 0x0000e800ff077b82 */ /* 0x000e240000000800 */
[----:B0-----:R-:W-:-:S13]  /*01c0*/  ISETP.GE.AND P0, PT, R7, 0x1, PT ;  /* 0x000000010700780c */ /* 0x001fda0003f06270 */
[----:B------:R-:W-:Y:S05]  /*01d0*/  @!P0 BRA `(.L_x_2) ;  /* 0x0000000800c48947 */ /* 0x000fea0003800000 */
[----:B------:R-:W0:Y:S01]  /*01e0*/  LDCU.64 UR6, c[0x0][0x388] ;  /* 0x00007100ff0677ac */ /* 0x000e220008000a00 */
[----:B------:R-:W-:Y:S01]  /*01f0*/  IMAD R4, R5, UR4, RZ ;  /* 0x0000000405047c24 */ /* 0x000fe2000f8e02ff */
[C---:B------:R-:W-:Y:S01]  /*0200*/  LOP3.LUT R5, R7.reuse, 0x7ffffff0, RZ, 0xc0, !PT ;  /* 0x7ffffff007057812 */ /* 0x040fe200078ec0ff */
[----:B------:R-:W-:Y:S01]  /*0210*/  IMAD R6, R6, UR4, RZ ;  /* 0x0000000406067c24 */ /* 0x000fe2000f8e02ff */
[C---:B------:R-:W-:Y:S01]  /*0220*/  LOP3.LUT R13, R7.reuse, 0xf, RZ, 0xc0, !PT ;  /* 0x0000000f070d7812 */ /* 0x040fe200078ec0ff */
[----:B------:R-:W-:Y:S01]  /*0230*/  UMOV UR4, URZ ;  /* 0x000000ff00047c82 */ /* 0x000fe20008000000 */
[C---:B------:R-:W-:Y:S02]  /*0240*/  LOP3.LUT R16, R7.reuse, 0x7, RZ, 0xc0, !PT ;  /* 0x0000000707107812 */ /* 0x040fe400078ec0ff */
[----:B------:R-:W-:Y:S02]  /*0250*/  LOP3.LUT R7, R7, 0x3, RZ, 0xc0, !PT ;  /* 0x0000000307077812 */ /* 0x000fe400078ec0ff */
[----:B------:R-:W-:Y:S01]  /*0260*/  IADD3 R8, PT, PT, -R5, RZ, RZ ;  /* 0x000000ff05087210 */ /* 0x000fe20007ffe1ff */
[----:B0-----:R-:W-:-:S04]  /*0270*/  UIADD3 UR6, UP0, UPT, UR6, 0x20, URZ ;  /* 0x0000002006067890 */ /* 0x001fc8000ff1e0ff */
[----:B------:R-:W-:-:S12]  /*0280*/  UIADD3.X UR7, UPT, UPT, URZ, UR7, URZ, UP0, !UPT ;  /* 0x00000007ff077290 */ /* 0x000fd800087fe4ff */
.L_x_10:
[----:B0-----:R-:W-:-:S07]  /*0290*/  IMAD.MOV.U32 R9, RZ, RZ, RZ ;  /* 0x000000ffff097224 */ /* 0x001fce00078e00ff */
.L_x_9:
[----:B0-----:R-:W0:Y:S08]  /*02a0*/  LDC.64 R14, c[0x0][0x390] ;  /* 0x0000e400ff0e7b82 */ /* 0x001e300000000a00 */
[----:B------:R-:W1:Y:S01]  /*02b0*/  LDC.64 R10, c[0x0][0x388] ;  /* 0x0000e200ff0a7b82 */ /* 0x000e620000000a00 */
[----:B0-----:R-:W-:-:S04]  /*02c0*/  IMAD R14, R14, UR4, R9 ;  /* 0x000000040e0e7c24 */ /* 0x001fc8000f8e0209 */
[----:B------:R-:W-:-:S04]  /*02d0*/  IMAD R19, R14, R3, R2 ;  /* 0x000000030e137224 */ /* 0x000fc800078e0202 */
[----:B-1----:R-:W-:-:S05]  /*02e0*/  IMAD.WIDE R18, R19, 0x4, R10 ;  /* 0x0000000413127825 */ /* 0x002fca00078e020a */
[----:B------:R0:W5:Y:S01]  /*02f0*/  LDG.E R11, desc[UR8][R18.64] ;  /* 0x00000008120b7981 */ /* 0x000162000c1e1900 */
[----:B------:R-:W-:Y:S01]  /*0300*/  IMAD R10, R14, R15, R4 ;  /* 0x0000000f0e0a7224 */ /* 0x000fe200078e0204 */
[----:B------:R-:W-:-:S06]  /*0310*/  UMOV UR5, URZ ;  /* 0x000000ff00057c82 */ /* 0x000fcc0008000000 */
.L_x_8:
[----:B------:R-:W1:Y:S01]  /*0320*/  LDC R12, c[0x0][0x390] ;  /* 0x0000e400ff0c7b82 */ /* 0x000e620000000800 */
[----:B------:R-:W2:Y:S01]  /*0330*/  LDCU UR10, c[0x0][0x3a0] ;  /* 0x00007400ff0a77ac */ /* 0x000ea20008000800 */
[----:B------:R-:W-:Y:S01]  /*0340*/  IADD3 R17, PT, PT, R4, UR5, RZ ;  /* 0x0000000504117c10 */ /* 0x000fe2000fffe0ff */
[----:B0-----:R-:W-:Y:S01]  /*0350*/  IMAD.MOV.U32 R18, RZ, RZ, RZ ;  /* 0x000000ffff127224 */ /* 0x001fe200078e00ff */
[----:B------:R-:W0:Y:S01]  /*0360*/  LDCU UR11, c[0x0][0x398] ;  /* 0x00007300ff0b77ac */ /* 0x000e220008000800 */
[----:B--2---:R-:W-:Y:S01]  /*0370*/  UISETP.GE.U32.AND UP0, UPT, UR10, 0x10, UPT ;  /* 0x000000100a00788c */ /* 0x004fe2000bf06070 */
[----:B-1----:R-:W-:-:S04]  /*0380*/  IMAD R14, R12, UR4, R9 ;  /* 0x000000040c0e7c24 */ /* 0x002fc8000f8e0209 */
[----:B------:R-:W-:-:S04]  /*0390*/  IMAD R14, R14, R3, R6 ;  /* 0x000000030e0e7224 */ /* 0x000fc800078e0206 */
[----:B0-----:R-:W-:Y:S01]  /*03a0*/  IMAD R17, R17, UR11, R14 ;  /* 0x0000000b11117c24 */ /* 0x001fe2000f8e020e */
[----:B------:R-:W-:Y:S06]  /*03b0*/  BRA.U !UP0, `(.L_x_3) ;  /* 0x0000000108ec7547 */ /* 0x000fec000b800000 */
[----:B------:R-:W-:Y:S01]  /*03c0*/  IADD3 R19, PT, PT, R10, UR5, RZ ;  /* 0x000000050a137c10 */ /* 0x000fe2000fffe0ff */
[----:B------:R-:W-:-:S04]  /*03d0*/  IMAD.MOV.U32 R18, RZ, RZ, R8 ;  /* 0x000000ffff127224 */ /* 0x000fc800078e0008 */
[----:B------:R-:W-:-:S07]  /*03e0*/  IMAD R19, R19, UR11, R6 ;  /* 0x0000000b13137c24 */ /* 0x000fce000f8e0206 */
.L_x_4:
[----:B------:R-:W-:Y:S01]  /*03f0*/  MOV R14, UR6 ;  /* 0x00000006000e7c02 */ /* 0x000fe20008000f00 */
[----:B------:R-:W-:-:S04]  /*0400*/  IMAD.U32 R15, RZ, RZ, UR7 ;  /* 0x00000007ff0f7e24 */ /* 0x000fc8000f8e00ff */
[----:B------:R-:W-:-:S05]  /*0410*/  IMAD.WIDE R14, R19, 0x4, R14 ;  /* 0x00000004130e7825 */ /* 0x000fca00078e020e */
[----:B------:R-:W2:Y:S04]  /*0420*/  LDG.E R26, desc[UR8][R14.64+-0x20] ;  /* 0xffffe0080e1a7981 */ /* 0x000ea8000c1e1900 */
[----:B------:R-:W3:Y:S04]  /*0430*/  LDG.E R28, desc[UR8][R14.64+-0x1c] ;  /* 0xffffe4080e1c7981 */ /* 0x000ee8000c1e1900 */
[----:B------:R-:W4:Y:S04]  /*0440*/  LDG.E R22, desc[UR8][R14.64+-0x18] ;  /* 0xffffe8080e167981 */ /* 0x000f28000c1e1900 */
[----:B------:R-:W4:Y:S04]  /*0450*/  LDG.E R23, desc[UR8][R14.64+-0x14] ;  /* 0xffffec080e177981 */ /* 0x000f28000c1e1900 */
[----:B------:R-:W4:Y:S04]  /*0460*/  LDG.E R25, desc[UR8][R14.64+-0x10] ;  /* 0xfffff0080e197981 */ /* 0x000f28000c1e1900 */
[----:B------:R-:W4:Y:S04]  /*0470*/  LDG.E R24, desc[UR8][R14.64+-0xc] ;  /* 0xfffff4080e187981 */ /* 0x000f28000c1e1900 */
[----:B------:R-:W4:Y:S04]  /*0480*/  LDG.E R20, desc[UR8][R14.64+-0x8] ;  /* 0xfffff8080e147981 */ /* 0x000f28000c1e1900 */
[----:B------:R-:W4:Y:S01]  /*0490*/  LDG.E R21, desc[UR8][R14.64+-0x4] ;  /* 0xfffffc080e157981 */ /* 0x000f22000c1e1900 */
[----:B--2--5:R-:W-:-:S04]  /*04a0*/  FSETP.GT.AND P0, PT, R26, R11, PT ;  /* 0x0000000b1a00720b */ /* 0x024fc80003f04000 */
[----:B------:R-:W-:-:S04]  /*04b0*/  FSEL R11, R26, R11, P0 ;  /* 0x0000000b1a0b7208 */ /* 0x000fc80000000000 */
[----:B---3--:R-:W-:-:S04]  /*04c0*/  FSETP.GT.AND P0, PT, R28, R11, PT ;  /* 0x0000000b1c00720b */ /* 0x008fc80003f04000 */
[----:B------:R-:W-:Y:S02]  /*04d0*/  FSEL R27, R28, R11, P0 ;  /* 0x0000000b1c1b7208 */ /* 0x000fe40000000000 */
[----:B------:R-:W2:Y:S02]  /*04e0*/  LDG.E R11, desc[UR8][R14.64] ;  /* 0x000000080e0b7981 */ /* 0x000ea4000c1e1900 */
[----:B----4-:R-:W-:-:S04]  /*04f0*/  FSETP.GT.AND P0, PT, R22, R27, PT ;  /* 0x0000001b1600720b */ /* 0x010fc80003f04000 */
[----:B------:R-:W-:Y:S02]  /*0500*/  FSEL R26, R22, R27, P0 ;  /* 0x0000001b161a7208 */ /* 0x000fe40000000000 */
[----:B------:R-:W3:Y:S02]  /*0510*/  LDG.E R22, desc[UR8][R14.64+0x4] ;  /* 0x000004080e167981 */ /* 0x000ee4000c1e1900 */
[----:B------:R-:W-:-:S04]  /*0520*/  FSETP.GT.AND P0, PT, R23, R26, PT ;  /* 0x0000001a1700720b */ /* 0x000fc80003f04000 */
[----:B------:R-:W-:Y:S02]  /*0530*/  FSEL R26, R23, R26, P0 ;  /* 0x0000001a171a7208 */ /* 0x000fe40000000000 */
[----:B------:R-:W4:Y:S02]  /*0540*/  LDG.E R23, desc[UR8][R14.64+0x8] ;  /* 0x000008080e177981 */ /* 0x000f24000c1e1900 */
        /* <DEDUP_REMOVED lines=11> */
[----:B------:R-:W4:Y:S04]  /*0600*/  LDG.E R21, desc[UR8][R14.64+0x18] ;  /* 0x000018080e157981 */ /* 0x000f28000c1e1900 */
[----:B------:R-:W4:Y:S01]  /*0610*/  LDG.E R26, desc[UR8][R14.64+0x1c] ;  /* 0x00001c080e1a7981 */ /* 0x000f22000c1e1900 */
[----:B------:R-:W-:-:S04]  /*0620*/  IADD3 R18, PT, PT, R18, 0x10, RZ ;  /* 0x0000001012127810 */ /* 0x000fc80007ffe0ff */
[----:B------:R-:W-:Y:S01]  /*0630*/  ISETP.NE.AND P1, PT, R18, RZ, PT ;  /* 0x000000ff1200720c */ /* 0x000fe20003f25270 */
[----:B------:R-:W-:Y:S01]  /*0640*/  VIADD R19, R19, 0x10 ;  /* 0x0000001013137836 */ /* 0x000fe20000000000 */
[----:B--2---:R-:W-:-:S04]  /*0650*/  FSETP.GT.AND P0, PT, R11, R28, PT ;  /* 0x0000001c0b00720b */ /* 0x004fc80003f04000 */
[----:B------:R-:W-:-:S04]  /*0660*/  FSEL R11, R11, R28, P0 ;  /* 0x0000001c0b0b7208 */ /* 0x000fc80000000000 */
[----:B---3--:R-:W-:-:S04]  /*0670*/  FSETP.GT.AND P0, PT, R22, R11, PT ;  /* 0x0000000b1600720b */ /* 0x008fc80003f04000 */
[----:B------:R-:W-:-:S04]  /*0680*/  FSEL R22, R22, R11, P0 ;  /* 0x0000000b16167208 */ /* 0x000fc80000000000 */
[----:B----4-:R-:W-:-:S04]  /*0690*/  FSETP.GT.AND P0, PT, R23, R22, PT ;  /* 0x000000161700720b */ /* 0x010fc80003f04000 */
[----:B------:R-:W-:-:S04]  /*06a0*/  FSEL R22, R23, R22, P0 ;  /* 0x0000001617167208 */ /* 0x000fc80000000000 */
[----:B------:R-:W-:-:S04]  /*06b0*/  FSETP.GT.AND P0, PT, R25, R22, PT ;  /* 0x000000161900720b */ /* 0x000fc80003f04000 */
        /* <DEDUP_REMOVED lines=8> */
[----:B------:R-:W-:Y:S01]  /*0740*/  FSEL R11, R26, R11, P0 ;  /* 0x0000000b1a0b7208 */ /* 0x000fe20000000000 */
[----:B------:R-:W-:Y:S08]  /*0750*/  @P1 BRA `(.L_x_4) ;  /* 0xfffffffc00241947 */ /* 0x000ff0000383ffff */
[----:B------:R-:W-:-:S07]  /*0760*/  MOV R18, R5 ;  /* 0x0000000500127202 */ /* 0x000fce0000000f00 */
.L_x_3:
[----:B------:R-:W-:-:S13]  /*0770*/  ISETP.NE.AND P0, PT, R13, RZ, PT ;  /* 0x000000ff0d00720c */ /* 0x000fda0003f05270 */
[----:B------:R-:W-:Y:S05]  /*0780*/  @!P0 BRA `(.L_x_5) ;  /* 0x0000000400148947 */ /* 0x000fea0003800000 */
[----:B------:R-:W-:Y:S01]  /*0790*/  VIADD R14, R13, 0xffffffff ;  /* 0xffffffff0d0e7836 */ /* 0x000fe20000000000 */
[----:B------:R-:W-:-:S04]  /*07a0*/  ISETP.NE.AND P0, PT, R16, RZ, PT ;  /* 0x000000ff1000720c */ /* 0x000fc80003f05270 */
[----:B------:R-:W-:-:S13]  /*07b0*/  ISETP.GE.U32.AND P1, PT, R14, 0x7, PT ;  /* 0x000000070e00780c */ /* 0x000fda0003f26070 */
[----:B------:R-:W-:Y:S05]  /*07c0*/  @!P1 BRA `(.L_x_6) ;  /* 0x0000000000709947 */ /* 0x000fea0003800000 */
[----:B------:R-:W0:Y:S01]  /*07d0*/  LDC.64 R14, c[0x0][0x388] ;  /* 0x0000e200ff0e7b82 */ /* 0x000e220000000a00 */
[----:B------:R-:W-:-:S05]  /*07e0*/  IADD3 R19, PT, PT, R17, R18, RZ ;  /* 0x0000001211137210 */ /* 0x000fca0007ffe0ff */
[----:B0-----:R-:W-:-:S05]  /*07f0*/  IMAD.WIDE R14, R19, 0x4, R14 ;  /* 0x00000004130e7825 */ /* 0x001fca00078e020e */
        /* <DEDUP_REMOVED lines=8> */
[----:B------:R-:W-:Y:S01]  /*0880*/  VIADD R18, R18, 0x8 ;  /* 0x0000000812127836 */ /* 0x000fe20000000000 */
[----:B--2--5:R-:W-:-:S04]  /*0890*/  FSETP.GT.AND P1, PT, R24, R11, PT ;  /* 0x0000000b1800720b */ /* 0x024fc80003f24000 */
        /* <DEDUP_REMOVED lines=14> */
[----:B------:R-:W-:-:S09]  /*0980*/  FSEL R11, R22, R11, P1 ;  /* 0x0000000b160b7208 */ /* 0x000fd20000800000 */
.L_x_6:
[----:B------:R-:W-:Y:S05]  /*0990*/  @!P0 BRA `(.L_x_5) ;  /* 0x0000000000908947 */ /* 0x000fea0003800000 */
[----:B------:R-:W-:Y:S02]  /*09a0*/  IADD3 R14, PT, PT, R16, -0x1, RZ ;  /* 0xffffffff100e7810 */ /* 0x000fe40007ffe0ff */
[----:B------:R-:W-:Y:S02]  /*09b0*/  ISETP.NE.AND P0, PT, R7, RZ, PT ;  /* 0x000000ff0700720c */ /* 0x000fe40003f05270 */
[----:B------:R-:W-:-:S13]  /*09c0*/  ISETP.GE.U32.AND P1, PT, R14, 0x3, PT ;  /* 0x000000030e00780c */ /* 0x000fda0003f26070 */
[----:B------:R-:W-:Y:S05]  /*09d0*/  @!P1 BRA `(.L_x_7) ;  /* 0x0000000000409947 */ /* 0x000fea0003800000 */
[----:B------:R-:W0:Y:S01]  /*09e0*/  LDC.64 R14, c[0x0][0x388] ;  /* 0x0000e200ff0e7b82 */ /* 0x000e220000000a00 */
[----:B------:R-:W-:-:S04]  /*09f0*/  IMAD.IADD R19, R17, 0x1, R18 ;  /* 0x0000000111137824 */ /* 0x000fc800078e0212 */
[----:B0-----:R-:W-:-:S05]  /*0a00*/  IMAD.WIDE R14, R19, 0x4, R14 ;  /* 0x00000004130e7825 */ /* 0x001fca00078e020e */
[----:B------:R-:W2:Y:S04]  /*0a10*/  LDG.E R20, desc[UR8][R14.64] ;  /* 0x000000080e147981 */ /* 0x000ea8000c1e1900 */
[----:B------:R-:W3:Y:S04]  /*0a20*/  LDG.E R22, desc[UR8][R14.64+0x4] ;  /* 0x000004080e167981 */ /* 0x000ee8000c1e1900 */
[----:B------:R-:W4:Y:S04]  /*0a30*/  LDG.E R24, desc[UR8][R14.64+0x8] ;  /* 0x000008080e187981 */ /* 0x000f28000c1e1900 */
[----:B------:R-:W4:Y:S01]  /*0a40*/  LDG.E R26, desc[UR8][R14.64+0xc] ;  /* 0x00000c080e1a7981 */ /* 0x000f22000c1e1900 */
[----:B------:R-:W-:-:S02]  /*0a50*/  IADD3 R18, PT, PT, R18, 0x4, RZ ;  /* 0x0000000412127810 */ /* 0x000fc40007ffe0ff */
[----:B--2--5:R-:W-:-:S04]  /*0a60*/  FSETP.GT.AND P1, PT, R20, R11, PT ;  /* 0x0000000b1400720b */ /* 0x024fc80003f24000 */
[----:B------:R-:W-:-:S04]  /*0a70*/  FSEL R11, R20, R11, P1 ;  /* 0x0000000b140b7208 */ /* 0x000fc80000800000 */
[----:B---3--:R-:W-:-:S04]  /*0a80*/  FSETP.GT.AND P1, PT, R22, R11, PT ;  /* 0x0000000b1600720b */ /* 0x008fc80003f24000 */
[----:B------:R-:W-:-:S04]  /*0a90*/  FSEL R11, R22, R11, P1 ;  /* 0x0000000b160b7208 */ /* 0x000fc80000800000 */
[----:B----4-:R-:W-:-:S04]  /*0aa0*/  FSETP.GT.AND P1, PT, R24, R11, PT ;  /* 0x0000000b1800720b */ /* 0x010fc80003f24000 */
[----:B------:R-:W-:-:S04]  /*0ab0*/  FSEL R11, R24, R11, P1 ;  /* 0x0000000b180b7208 */ /* 0x000fc80000800000 */
[----:B------:R-:W-:-:S04]  /*0ac0*/  FSETP.GT.AND P1, PT, R26, R11, PT ;  /* 0x0000000b1a00720b */ /* 0x000fc80003f24000 */
[----:B------:R-:W-:-:S09]  /*0ad0*/  FSEL R11, R26, R11, P1 ;  /* 0x0000000b1a0b7208 */ /* 0x000fd20000800000 */
.L_x_7:
[----:B------:R-:W-:Y:S05]  /*0ae0*/  @!P0 BRA `(.L_x_5) ;  /* 0x00000000003c8947 */ /* 0x000fea0003800000 */
[----:B------:R-:W0:Y:S01]  /*0af0*/  LDC.64 R14, c[0x0][0x388] ;  /* 0x0000e200ff0e7b82 */ /* 0x000e220000000a00 */
[----:B------:R-:W-:-:S04]  /*0b00*/  IMAD.IADD R17, R17, 0x1, R18 ;  /* 0x0000000111117824 */ /* 0x000fc800078e0212 */
[----:B0-----:R-:W-:-:S05]  /*0b10*/  IMAD.WIDE R14, R17, 0x4, R14 ;  /* 0x00000004110e7825 */ /* 0x001fca00078e020e */
[----:B------:R-:W2:Y:S01]  /*0b20*/  LDG.E R18, desc[UR8][R14.64] ;  /* 0x000000080e127981 */ /* 0x000ea2000c1e1900 */
[----:B------:R-:W-:Y:S02]  /*0b30*/  ISETP.NE.AND P1, PT, R7, 0x1, PT ;  /* 0x000000010700780c */ /* 0x000fe40003f25270 */
[----:B--2--5:R-:W-:-:S04]  /*0b40*/  FSETP.GT.AND P0, PT, R18, R11, PT ;  /* 0x0000000b1200720b */ /* 0x024fc80003f04000 */
[----:B------:R-:W-:-:S07]  /*0b50*/  FSEL R11, R18, R11, P0 ;  /* 0x0000000b120b7208 */ /* 0x000fce0000000000 */
[----:B------:R-:W-:Y:S05]  /*0b60*/  @!P1 BRA `(.L_x_5) ;  /* 0x00000000001c9947 */ /* 0x000fea0003800000 */
[----:B------:R-:W-:Y:S01]  /*0b70*/  ISETP.NE.AND P1, PT, R7, 0x2, PT ;  /* 0x000000020700780c */ /* 0x000fe20003f25270 */
[----:B------:R-:W2:-:S12]  /*0b80*/  LDG.E R18, desc[UR8][R14.64+0x4] ;  /* 0x000004080e127981 */ /* 0x000e98000c1e1900 */
[----:B------:R-:W3:Y:S01]  /*0b90*/  @P1 LDG.E R20, desc[UR8][R14.64+0x8] ;  /* 0x000008080e141981 */ /* 0x000ee2000c1e1900 */
[----:B--2---:R-:W-:-:S04]  /*0ba0*/  FSETP.GT.AND P0, PT, R18, R11, PT ;  /* 0x0000000b1200720b */ /* 0x004fc80003f04000 */
[----:B------:R-:W-:-:S04]  /*0bb0*/  FSEL R11, R18, R11, P0 ;  /* 0x0000000b120b7208 */ /* 0x000fc80000000000 */
[----:B---3--:R-:W-:-:S04]  /*0bc0*/  @P1 FSETP.GT.AND P0, PT, R20, R11, PT ;  /* 0x0000000b1400120b */ /* 0x008fc80003f04000 */
[----:B------:R-:W-:-:S09]  /*0bd0*/  @P1 FSEL R11, R20, R11, P0 ;  /* 0x0000000b140b1208 */ /* 0x000fd20000000000 */
.L_x_5:
[----:B------:R-:W0:Y:S01]  /*0be0*/  LDCU UR10, c[0x0][0x39c] ;  /* 0x00007380ff0a77ac */ /* 0x000e220008000800 */
[----:B------:R-:W-:-:S04]  /*0bf0*/  UIADD3 UR5, UPT, UPT, UR5, 0x1, URZ ;  /* 0x0000000105057890 */ /* 0x000fc8000fffe0ff */
[----:B0-----:R-:W-:-:S09]  /*0c00*/  UISETP.NE.AND UP0, UPT, UR5, UR10, UPT ;  /* 0x0000000a0500728c */ /* 0x001fd2000bf05270 */
[----:B------:R-:W-:Y:S05]  /*0c10*/  BRA.U UP0, `(.L_x_8) ;  /* 0xfffffff500c07547 */ /* 0x000fea000b83ffff */
[----:B------:R-:W0:Y:S01]  /*0c20*/  LDC.64 R14, c[0x0][0x3a8] ;  /* 0x0000ea00ff0e7b82 */ /* 0x000e220000000a00 */
[----:B------:R-:W-:Y:S01]  /*0c30*/  IMAD R17, R12, UR4, R9 ;  /* 0x000000040c117c24 */ /* 0x000fe2000f8e0209 */
[----:B------:R-:W-:-:S03]  /*0c40*/  IADD3 R9, PT, PT, R9, 0x1, RZ ;  /* 0x0000000109097810 */ /* 0x000fc60007ffe0ff */
[----:B------:R-:W-:Y:S01]  /*0c50*/  IMAD R17, R17, R3, R0 ;  /* 0x0000000311117224 */ /* 0x000fe200078e0200 */
[----:B------:R-:W-:-:S03]  /*0c60*/  ISETP.NE.AND P0, PT, R9, R12, PT ;  /* 0x0000000c0900720c */ /* 0x000fc60003f05270 */
[----:B0-----:R-:W-:-:S05]  /*0c70*/  IMAD.WIDE.U32 R14, R17, 0x4, R14 ;  /* 0x00000004110e7825 */ /* 0x001fca00078e000e */
[----:B-----5:R0:W-:Y:S05]  /*0c80*/  STG.E desc[UR8][R14.64], R11 ;  /* 0x0000000b0e007986 */ /* 0x0201ea000c101908 */
[----:B------:R-:W-:Y:S05]  /*0c90*/  @P0 BRA `(.L_x_9) ;  /* 0xfffffff400800947 */ /* 0x000fea000383ffff */
[----:B------:R-:W1:Y:S01]  /*0ca0*/  LDC R9, c[0x0][0x380] ;  /* 0x0000e000ff097b82 */ /* 0x000e620000000800 */
[----:B------:R-:W-:-:S06]  /*0cb0*/  UIADD3 UR4, UPT, UPT, UR4, 0x1, URZ ;  /* 0x0000000104047890 */ /* 0x000fcc000fffe0ff */
[----:B-1----:R-:W-:-:S13]  /*0cc0*/  ISETP.NE.AND P0, PT, R9, UR4, PT ;  /* 0x0000000409007c0c */ /* 0x002fda000bf05270 */
[----:B------:R-:W-:Y:S05]  /*0cd0*/  @!P0 EXIT ;  /* 0x000000000000894d */ /* 0x000fea0003800000 */
[----:B------:R-:W-:Y:S05]  /*0ce0*/  BRA `(.L_x_10) ;  /* 0xfffffff400687947 */ /* 0x000fea000383ffff */
.L_x_2:
[C---:B------:R-:W-:Y:S01]  /*0cf0*/  LOP3.LUT R22, R8.reuse, 0x7, RZ, 0xc0, !PT ;  /* 0x0000000708167812 */ /* 0x040fe200078ec0ff */
[----:B------:R-:W-:Y:S01]  /*0d00*/  HFMA2 R9, -RZ, RZ, 0, 0 ;  /* 0x00000000ff097431 */ /* 0x000fe200000001ff */
[C---:B------:R-:W-:Y:S02]  /*0d10*/  LOP3.LUT R23, R8.reuse, 0x3, RZ, 0xc0, !PT ;  /* 0x0000000308177812 */ /* 0x040fe400078ec0ff */
[----:B------:R-:W-:Y:S01]  /*0d20*/  LOP3.LUT R8, R8, 0x7ffffff8, RZ, 0xc0, !PT ;  /* 0x7ffffff808087812 */ /* 0x000fe200078ec0ff */
[----:B------:R-:W-:-:S05]  /*0d30*/  VIADD R4, R22, 0xffffffff ;  /* 0xffffffff16047836 */ /* 0x000fca0000000000 */
[----:B------:R-:W-:-:S13]  /*0d40*/  ISETP.GE.U32.AND P0, PT, R4, 0x3, PT ;  /* 0x000000030400780c */ /* 0x000fda0003f06070 */
.L_x_15:
[----:B0-----:R-:W0:Y:S01]  /*0d50*/  LDC R10, c[0x0][0x390] ;  /* 0x0000e400ff0a7b82 */ /* 0x001e220000000800 */
[----:B----4-:R-:W-:Y:S01]  /*0d60*/  IMAD.MOV.U32 R6, RZ, RZ, RZ ;  /* 0x000000ffff067224 */ /* 0x010fe200078e00ff */
[----:B0-----:R-:W-:-:S13]  /*0d70*/  ISETP.GE.U32.AND P1, PT, R10, 0x8, PT ;  /* 0x000000080a00780c */ /* 0x001fda0003f26070 */
[----:B--2---:R-:W-:Y:S05]  /*0d80*/  @!P1 BRA `(.L_x_11) ;  /* 0x0000000000c49947 */ /* 0x004fea0003800000 */
[----:B------:R-:W0:Y:S01]  /*0d90*/  LDC.64 R4, c[0x0][0x388] ;  /* 0x0000e200ff047b82 */ /* 0x000e220000000a00 */
[----:B------:R-:W-:-:S07]  /*0da0*/  MOV R11, RZ ;  /* 0x000000ff000b7202 */ /* 0x000fce0000000f00 */
[----:B------:R-:W1:Y:S02]  /*0db0*/  LDC.64 R6, c[0x0][0x3a8] ;  /* 0x0000ea00ff067b82 */ /* 0x000e640000000a00 */
.L_x_12:
[----:B--2---:R-:W-:-:S04]  /*0dc0*/  IMAD R14, R9, R10, R11 ;  /* 0x0000000a090e7224 */ /* 0x004fc800078e020b */
[----:B------:R-:W-:-:S04]  /*0dd0*/  IMAD R13, R14, R3, R2 ;  /* 0x000000030e0d7224 */ /* 0x000fc800078e0202 */
[----:B0-----:R-:W-:-:S05]  /*0de0*/  IMAD.WIDE R12, R13, 0x4, R4 ;  /* 0x000000040d0c7825 */ /* 0x001fca00078e0204 */
[----:B------:R-:W2:Y:S01]  /*0df0*/  LDG.E R27, desc[UR8][R12.64] ;  /* 0x000000080c1b7981 */ /* 0x000ea2000c1e1900 */
[----:B------:R-:W-:Y:S02]  /*0e00*/  IMAD R18, R14, R3, R0 ;  /* 0x000000030e127224 */ /* 0x000fe400078e0200 */
[----:B------:R-:W-:-:S04]  /*0e10*/  IMAD.WIDE R16, R3, 0x4, R12 ;  /* 0x0000000403107825 */ /* 0x000fc800078e020c */
[----:B-1----:R-:W-:-:S05]  /*0e20*/  IMAD.WIDE.U32 R14, R18, 0x4, R6 ;  /* 0x00000004120e7825 */ /* 0x002fca00078e0006 */
[----:B--2---:R0:W-:Y:S04]  /*0e30*/  STG.E desc[UR8][R14.64], R27 ;  /* 0x0000001b0e007986 */ /* 0x0041e8000c101908 */
[----:B------:R-:W2:Y:S01]  /*0e40*/  LDG.E R29, desc[UR8][R16.64] ;  /* 0x00000008101d7981 */ /* 0x000ea2000c1e1900 */
[----:B------:R-:W-:Y:S02]  /*0e50*/  IMAD.IADD R24, R18, 0x1, R3 ;  /* 0x0000000112187824 */ /* 0x000fe400078e0203 */
[----:B------:R-:W-:-:S04]  /*0e60*/  IMAD.WIDE R20, R3, 0x4, R16 ;  /* 0x0000000403147825 */ /* 0x000fc800078e0210 */
[C---:B------:R-:W-:Y:S01]  /*0e70*/  IMAD.WIDE.U32 R18, R24.reuse, 0x4, R6 ;  /* 0x0000000418127825 */ /* 0x040fe200078e0006 */
[----:B------:R-:W-:-:S04]  /*0e80*/  IADD3 R28, PT, PT, R24, R3, RZ ;  /* 0x00000003181c7210 */ /* 0x000fc80007ffe0ff */
[----:B--2---:R1:W-:Y:S04]  /*0e90*/  STG.E desc[UR8][R18.64], R29 ;  /* 0x0000001d12007986 */ /* 0x0043e8000c101908 */
[----:B------:R-:W2:Y:S01]  /*0ea0*/  LDG.E R26, desc[UR8][R20.64] ;  /* 0x00000008141a7981 */ /* 0x000ea2000c1e1900 */
[----:B------:R-:W-:-:S04]  /*0eb0*/  IMAD.WIDE.U32 R12, R28, 0x4, R6 ;  /* 0x000000041c0c7825 */ /* 0x000fc800078e0006 */
[C---:B------:R-:W-:Y:S01]  /*0ec0*/  IMAD.WIDE R24, R3.reuse, 0x4, R20 ;  /* 0x0000000403187825 */ /* 0x040fe200078e0214 */
[----:B--2---:R2:W-:Y:S04]  /*0ed0*/  STG.E desc[UR8][R12.64], R26 ;  /* 0x0000001a0c007986 */ /* 0x0045e8000c101908 */
[----:B0-----:R-:W3:Y:S01]  /*0ee0*/  LDG.E R27, desc[UR8][R24.64] ;  /* 0x00000008181b7981 */ /* 0x001ee2000c1e1900 */
[----:B------:R-:W-:Y:S02]  /*0ef0*/  IMAD.IADD R28, R28, 0x1, R3 ;  /* 0x000000011c1c7824 */ /* 0x000fe400078e0203 */
[----:B------:R-:W-:-:S04]  /*0f00*/  IMAD.WIDE R16, R3, 0x4, R24 ;  /* 0x0000000403107825 */ /* 0x000fc800078e0218 */
[C---:B------:R-:W-:Y:S01]  /*0f10*/  IMAD.WIDE.U32 R14, R28.reuse, 0x4, R6 ;  /* 0x000000041c0e7825 */ /* 0x040fe200078e0006 */
[----:B------:R-:W-:-:S04]  /*0f20*/  IADD3 R28, PT, PT, R28, R3, RZ ;  /* 0x000000031c1c7210 */ /* 0x000fc80007ffe0ff */
[----:B---3--:R0:W-:Y:S04]  /*0f30*/  STG.E desc[UR8][R14.64], R27 ;  /* 0x0000001b0e007986 */ /* 0x0081e8000c101908 */
[----:B-1----:R-:W3:Y:S01]  /*0f40*/  LDG.E R29, desc[UR8][R16.64] ;  /* 0x00000008101d7981 */ /* 0x002ee2000c1e1900 */
[----:B------:R-:W-:-:S04]  /*0f50*/  IMAD.WIDE.U32 R18, R28, 0x4, R6 ;  /* 0x000000041c127825 */ /* 0x000fc800078e0006 */
[C---:B------:R-:W-:Y:S01]  /*0f60*/  IMAD.WIDE R20, R3.reuse, 0x4, R16 ;  /* 0x0000000403147825 */ /* 0x040fe200078e0210 */
[----:B---3--:R1:W-:Y:S04]  /*0f70*/  STG.E desc[UR8][R18.64], R29 ;  /* 0x0000001d12007986 */ /* 0x0083e8000c101908 */
[----:B--2---:R-:W2:Y:S01]  /*0f80*/  LDG.E R26, desc[UR8][R20.64] ;  /* 0x00000008141a7981 */ /* 0x004ea2000c1e1900 */
[----:B------:R-:W-:Y:S02]  /*0f90*/  IMAD.IADD R28, R28, 0x1, R3 ;  /* 0x000000011c1c7824 */ /* 0x000fe400078e0203 */
[----:B------:R-:W-:-:S04]  /*0fa0*/  IMAD.WIDE R24, R3, 0x4, R20 ;  /* 0x0000000403187825 */ /* 0x000fc800078e0214 */
[C---:B------:R-:W-:Y:S01]  /*0fb0*/  IMAD.WIDE.U32 R12, R28.reuse, 0x4, R6 ;  /* 0x000000041c0c7825 */ /* 0x040fe200078e0006 */
[----:B------:R-:W-:-:S04]  /*0fc0*/  IADD3 R28, PT, PT, R28, R3, RZ ;  /* 0x000000031c1c7210 */ /* 0x000fc80007ffe0ff */
[----:B--2---:R2:W-:Y:S04]  /*0fd0*/  STG.E desc[UR8][R12.64], R26 ;  /* 0x0000001a0c007986 */ /* 0x0045e8000c101908 */
[----:B0-----:R-:W3:Y:S01]  /*0fe0*/  LDG.E R27, desc[UR8][R24.64] ;  /* 0x00000008181b7981 */ /* 0x001ee2000c1e1900 */
[----:B------:R-:W-:-:S04]  /*0ff0*/  IMAD.WIDE.U32 R14, R28, 0x4, R6 ;  /* 0x000000041c0e7825 */ /* 0x000fc800078e0006 */
[----:B------:R-:W-:Y:S01]  /*1000*/  IMAD.WIDE R16, R3, 0x4, R24 ;  /* 0x0000000403107825 */ /* 0x000fe200078e0218 */
[----:B------:R-:W-:-:S04]  /*1010*/  IADD3 R11, PT, PT, R11, 0x8, RZ ;  /* 0x000000080b0b7810 */ /* 0x000fc80007ffe0ff */
[----:B------:R-:W-:Y:S01]  /*1020*/  ISETP.NE.AND P1, PT, R11, R8, PT ;  /* 0x000000080b00720c */ /* 0x000fe20003f25270 */
[----:B---3--:R2:W-:Y:S04]  /*1030*/  STG.E desc[UR8][R14.64], R27 ;  /* 0x0000001b0e007986 */ /* 0x0085e8000c101908 */
[----:B------:R-:W3:Y:S01]  /*1040*/  LDG.E R17, desc[UR8][R16.64] ;  /* 0x0000000810117981 */ /* 0x000ee2000c1e1900 */
[----:B-1----:R-:W-:-:S04]  /*1050*/  IMAD.IADD R19, R28, 0x1, R3 ;  /* 0x000000011c137824 */ /* 0x002fc800078e0203 */
[----:B------:R-:W-:-:S05]  /*1060*/  IMAD.WIDE.U32 R18, R19, 0x4, R6 ;  /* 0x0000000413127825 */ /* 0x000fca00078e0006 */
[----:B---3--:R2:W-:Y:S01]  /*1070*/  STG.E desc[UR8][R18.64], R17 ;  /* 0x0000001112007986 */ /* 0x0085e2000c101908 */
[----:B------:R-:W-:Y:S05]  /*1080*/  @P1 BRA `(.L_x_12) ;  /* 0xfffffffc004c1947 */ /* 0x000fea000383ffff */
[----:B------:R-:W-:-:S07]  /*1090*/  IMAD.MOV.U32 R6, RZ, RZ, R8 ;  /* 0x000000ffff067224 */ /* 0x000fce00078e0008 */
.L_x_11:
[----:B------:R-:W-:-:S13]  /*10a0*/  ISETP.NE.AND P1, PT, R22, RZ, PT ;  /* 0x000000ff1600720c */ /* 0x000fda0003f25270 */
[----:B------:R-:W-:Y:S05]  /*10b0*/  @!P1 BRA `(.L_x_13) ;  /* 0x0000000000d89947 */ /* 0x000fea0003800000 */
[----:B------:R-:W-:Y:S01]  /*10c0*/  ISETP.NE.AND P1, PT, R23, RZ, PT ;  /* 0x000000ff1700720c */ /* 0x000fe20003f25270 */
[----:B------:R-:W-:-:S12]  /*10d0*/  @!P0 BRA `(.L_x_14) ;  /* 0x0000000000648947 */ /* 0x000fd80003800000 */
[----:B--2---:R-:W0:Y:S01]  /*10e0*/  LDC.64 R12, c[0x0][0x388] ;  /* 0x0000e200ff0c7b82 */ /* 0x004e220000000a00 */
[----:B------:R-:W-:-:S04]  /*10f0*/  IMAD R7, R9, R10, R6 ;  /* 0x0000000a09077224 */ /* 0x000fc800078e0206 */
[----:B------:R-:W-:-:S04]  /*1100*/  IMAD R5, R7, R3, R2 ;  /* 0x0000000307057224 */ /* 0x000fc800078e0202 */
[----:B0-----:R-:W-:Y:S02]  /*1110*/  IMAD.WIDE R12, R5, 0x4, R12 ;  /* 0x00000004050c7825 */ /* 0x001fe400078e020c */
[----:B------:R-:W0:Y:S03]  /*1120*/  LDC.64 R4, c[0x0][0x3a8] ;  /* 0x0000ea00ff047b82 */ /* 0x000e260000000a00 */
[----:B------:R-:W2:Y:S01]  /*1130*/  LDG.E R11, desc[UR8][R12.64] ;  /* 0x000000080c0b7981 */ /* 0x000ea2000c1e1900 */
[----:B------:R-:W-:Y:S02]  /*1140*/  IMAD R7, R7, R3, R0 ;  /* 0x0000000307077224 */ /* 0x000fe400078e0200 */
[----:B------:R-:W-:-:S04]  /*1150*/  IMAD.WIDE R16, R3, 0x4, R12 ;  /* 0x0000000403107825 */ /* 0x000fc800078e020c */
[----:B0-----:R-:W-:-:S05]  /*1160*/  IMAD.WIDE.U32 R14, R7, 0x4, R4 ;  /* 0x00000004070e7825 */ /* 0x001fca00078e0004 */
[----:B--2---:R0:W-:Y:S04]  /*1170*/  STG.E desc[UR8][R14.64], R11 ;  /* 0x0000000b0e007986 */ /* 0x0041e8000c101908 */
[----:B------:R-:W2:Y:S01]  /*1180*/  LDG.E R27, desc[UR8][R16.64] ;  /* 0x00000008101b7981 */ /* 0x000ea2000c1e1900 */
[----:B------:R-:W-:Y:S01]  /*1190*/  IADD3 R7, PT, PT, R7, R3, RZ ;  /* 0x0000000307077210 */ /* 0x000fe20007ffe0ff */
[----:B------:R-:W-:-:S04]  /*11a0*/  IMAD.WIDE R20, R3, 0x4, R16 ;  /* 0x0000000403147825 */ /* 0x000fc800078e0210 */
[----:B------:R-:W-:-:S05]  /*11b0*/  IMAD.WIDE.U32 R18, R7, 0x4, R4 ;  /* 0x0000000407127825 */ /* 0x000fca00078e0004 */
        /* <DEDUP_REMOVED lines=9> */
[----:B------:R-:W-:Y:S01]  /*1250*/  VIADD R6, R6, 0x4 ;  /* 0x0000000406067836 */ /* 0x000fe20000000000 */
[----:B--2---:R0:W-:Y:S06]  /*1260*/  STG.E desc[UR8][R4.64], R25 ;  /* 0x0000001904007986 */ /* 0x0041ec000c101908 */
.L_x_14:
[----:B------:R-:W-:Y:S05]  /*1270*/  @!P1 BRA `(.L_x_13) ;  /* 0x0000000000689947 */ /* 0x000fea0003800000 */
[----:B------:R-:W-:-:S13]  /*1280*/  ISETP.NE.AND P1, PT, R23, 0x1, PT ;  /* 0x000000011700780c */ /* 0x000fda0003f25270 */
[----:B0-2---:R-:W0:Y:S01]  /*1290*/  @P1 LDC.64 R14, c[0x0][0x388] ;  /* 0x0000e200ff0e1b82 */ /* 0x005e220000000a00 */
[----:B------:R-:W-:-:S04]  /*12a0*/  @P1 IMAD R7, R9, R10, R6 ;  /* 0x0000000a09071224 */ /* 0x000fc800078e0206 */
[----:B------:R-:W-:-:S04]  /*12b0*/  @P1 IMAD R5, R7, R3, R2 ;  /* 0x0000000307051224 */ /* 0x000fc800078e0202 */
[----:B0-----:R-:W-:Y:S02]  /*12c0*/  @P1 IMAD.WIDE R14, R5, 0x4, R14 ;  /* 0x00000004050e1825 */ /* 0x001fe400078e020e */
[----:B------:R-:W0:Y:S03]  /*12d0*/  @P1 LDC.64 R4, c[0x0][0x3a8] ;  /* 0x0000ea00ff041b82 */ /* 0x000e260000000a00 */
[----:B------:R-:W2:Y:S01]  /*12e0*/  @P1 LDG.E R11, desc[UR8][R14.64] ;  /* 0x000000080e0b1981 */ /* 0x000ea2000c1e1900 */
[----:B------:R-:W-:Y:S02]  /*12f0*/  @P1 IMAD R7, R7, R3, R0 ;  /* 0x0000000307071224 */ /* 0x000fe400078e0200 */
[----:B------:R-:W-:-:S04]  /*1300*/  @P1 IMAD.WIDE R18, R3, 0x4, R14 ;  /* 0x0000000403121825 */ /* 0x000fc800078e020e */
[----:B0-----:R-:W-:Y:S01]  /*1310*/  @P1 IMAD.WIDE.U32 R16, R7, 0x4, R4 ;  /* 0x0000000407101825 */ /* 0x001fe200078e0004 */
[----:B------:R-:W-:Y:S02]  /*1320*/  LOP3.LUT P2, RZ, R10, 0x1, RZ, 0xc0, !PT ;  /* 0x000000010aff7812 */ /* 0x000fe4000784c0ff */
[----:B------:R-:W-:-:S11]  /*1330*/  @P1 IADD3 R6, PT, PT, R6, 0x2, RZ ;  /* 0x0000000206061810 */ /* 0x000fd60007ffe0ff */
[----:B------:R-:W0:Y:S01]  /*1340*/  @P2 LDC.64 R12, c[0x0][0x388] ;  /* 0x0000e200ff0c2b82 */ /* 0x000e220000000a00 */
[----:B--2---:R1:W-:Y:S04]  /*1350*/  @P1 STG.E desc[UR8][R16.64], R11 ;  /* 0x0000000b10001986 */ /* 0x0043e8000c101908 */
[----:B------:R-:W2:Y:S01]  /*1360*/  @P1 LDG.E R19, desc[UR8][R18.64] ;  /* 0x0000000812131981 */ /* 0x000ea2000c1e1900 */
[----:B------:R-:W-:Y:S02]  /*1370*/  @P2 IMAD R10, R9, R10, R6 ;  /* 0x0000000a090a2224 */ /* 0x000fe400078e0206 */
[----:B------:R-:W-:Y:S02]  /*1380*/  @P1 IMAD.IADD R7, R7, 0x1, R3 ;  /* 0x0000000107071824 */ /* 0x000fe400078e0203 */
[----:B------:R-:W-:-:S02]  /*1390*/  @P2 IMAD R15, R10, R3, R2 ;  /* 0x000000030a0f2224 */ /* 0x000fc400078e0202 */
[----:B------:R-:W-:Y:S02]  /*13a0*/  @P1 IMAD.WIDE.U32 R6, R7, 0x4, R4 ;  /* 0x0000000407061825 */ /* 0x000fe400078e0004 */
[----:B------:R-:W3:Y:S02]  /*13b0*/  @P2 LDC.64 R4, c[0x0][0x3a8] ;  /* 0x0000ea00ff042b82 */ /* 0x000ee40000000a00 */
[----:B0-----:R-:W-:Y:S01]  /*13c0*/  @P2 IMAD.WIDE R12, R15, 0x4, R12 ;  /* 0x000000040f0c2825 */ /* 0x001fe200078e020c */
[----:B--2---:R4:W-:Y:S05]  /*13d0*/  @P1 STG.E desc[UR8][R6.64], R19 ;  /* 0x0000001306001986 */ /* 0x0049ea000c101908 */
[----:B------:R-:W2:Y:S01]  /*13e0*/  @P2 LDG.E R13, desc[UR8][R12.64] ;  /* 0x000000080c0d2981 */ /* 0x000ea2000c1e1900 */
[----:B-1----:R-:W-:-:S04]  /*13f0*/  @P2 IMAD R11, R10, R3, R0 ;  /* 0x000000030a0b2224 */ /* 0x002fc800078e0200 */
[----:B---3--:R-:W-:-:S05]  /*1400*/  @P2 IMAD.WIDE.U32 R4, R11, 0x4, R4 ;  /* 0x000000040b042825 */ /* 0x008fca00078e0004 */
[----:B--2---:R4:W-:Y:S02]  /*1410*/  @P2 STG.E desc[UR8][R4.64], R13 ;  /* 0x0000000d04002986 */ /* 0x0049e4000c101908 */
.L_x_13:
[----:B------:R-:W1:Y:S01]  /*1420*/  LDCU UR4, c[0x0][0x380] ;  /* 0x00007000ff0477ac */ /* 0x000e620008000800 */
[----:B------:R-:W-:-:S04]  /*1430*/  IADD3 R9, PT, PT, R9, 0x1, RZ ;  /* 0x0000000109097810 */ /* 0x000fc80007ffe0ff */
[----:B-1----:R-:W-:-:S13]  /*1440*/  ISETP.NE.AND P1, PT, R9, UR4, PT ;  /* 0x0000000409007c0c */ /* 0x002fda000bf25270 */
[----:B------:R-:W-:Y:S05]  /*1450*/  @!P1 EXIT ;  /* 0x000000000000994d */ /* 0x000fea0003800000 */
[----:B------:R-:W-:Y:S05]  /*1460*/  BRA `(.L_x_15) ;  /* 0xfffffff800387947 */ /* 0x000fea000383ffff */
.L_x_1:
[C---:B------:R-:W-:Y:S01]  /*1470*/  LOP3.LUT R22, R8.reuse, 0x7, RZ, 0xc0, !PT ;  /* 0x0000000708167812 */ /* 0x040fe200078ec0ff */
[----:B------:R-:W-:Y:S01]  /*1480*/  HFMA2 R19, -RZ, RZ, 0, 0 ;  /* 0x00000000ff137431 */ /* 0x000fe200000001ff */
[C---:B------:R-:W-:Y:S02]  /*1490*/  LOP3.LUT R26, R8.reuse, 0x3, RZ, 0xc0, !PT ;  /* 0x00000003081a7812 */ /* 0x040fe400078ec0ff */
[----:B------:R-:W-:Y:S01]  /*14a0*/  LOP3.LUT R18, R8, 0x7ffffff8, RZ, 0xc0, !PT ;  /* 0x7ffffff808127812 */ /* 0x000fe200078ec0ff */
[----:B------:R-:W-:-:S05]  /*14b0*/  VIADD R4, R22, 0xffffffff ;  /* 0xffffffff16047836 */ /* 0x000fca0000000000 */
[----:B------:R-:W-:-:S13]  /*14c0*/  ISETP.GE.U32.AND P0, PT, R4, 0x3, PT ;  /* 0x000000030400780c */ /* 0x000fda0003f06070 */
.L_x_20:
[----:B0-----:R-:W0:Y:S01]  /*14d0*/  LDC R20, c[0x0][0x390] ;  /* 0x0000e400ff147b82 */ /* 0x001e220000000800 */
[----:B------:R-:W1:Y:S01]  /*14e0*/  LDCU UR4, c[0x0][0x380] ;  /* 0x00007000ff0477ac */ /* 0x000e620008000800 */
[----:B------:R-:W-:Y:S01]  /*14f0*/  IMAD.MOV.U32 R21, RZ, RZ, R19 ;  /* 0x000000ffff157224 */ /* 0x000fe200078e0013 */
[----:B------:R-:W-:Y:S01]  /*1500*/  IADD3 R19, PT, PT, R19, 0x1, RZ ;  /* 0x0000000113137810 */ /* 0x000fe20007ffe0ff */
[----:B----4-:R-:W-:-:S03]  /*1510*/  IMAD.MOV.U32 R6, RZ, RZ, RZ ;  /* 0x000000ffff067224 */ /* 0x010fc600078e00ff */
[----:B-1----:R-:W-:Y:S02]  /*1520*/  ISETP.NE.AND P1, PT, R19, UR4, PT ;  /* 0x0000000413007c0c */ /* 0x002fe4000bf25270 */
[----:B0-----:R-:W-:-:S13]  /*1530*/  ISETP.GE.U32.AND P2, PT, R20, 0x8, PT ;  /* 0x000000081400780c */ /* 0x001fda0003f46070 */
[----:B--2---:R-:W-:Y:S05]  /*1540*/  @!P2 BRA `(.L_x_16) ;  /* 0x0000000000c4a947 */ /* 0x004fea0003800000 */
[----:B------:R-:W0:Y:S01]  /*1550*/  LDC.64 R6, c[0x0][0x388] ;  /* 0x0000e200ff067b82 */ /* 0x000e220000000a00 */
[----:B------:R-:W-:-:S07]  /*1560*/  MOV R23, RZ ;  /* 0x000000ff00177202 */ /* 0x000fce0000000f00 */
[----:B------:R-:W1:Y:S02]  /*1570*/  LDC.64 R4, c[0x0][0x3a8] ;  /* 0x0000ea00ff047b82 */ /* 0x000e640000000a00 */
.L_x_17:
[----:B------:R-:W-:-:S04]  /*1580*/  IMAD R10, R21, R20, R23 ;  /* 0x00000014150a7224 */ /* 0x000fc800078e0217 */
[----:B--2---:R-:W-:-:S04]  /*1590*/  IMAD R9, R10, R3, R2 ;  /* 0x000000030a097224 */ /* 0x004fc800078e0202 */
        /* <DEDUP_REMOVED lines=9> */
[----:B------:R-:W-:-:S05]  /*1630*/  IMAD.WIDE.U32 R24, R10, 0x4, R4 ;  /* 0x000000040a187825 */ /* 0x000fca00078e0004 */
[----:B--2---:R1:W-:Y:S04]  /*1640*/  STG.E desc[UR8][R24.64], R29 ;  /* 0x0000001d18007986 */ /* 0x0043e8000c101908 */
[----:B------:R-:W2:Y:S01]  /*1650*/  LDG.E R28, desc[UR8][R16.64] ;  /* 0x00000008101c7981 */ /* 0x000ea2000c1e1900 */
[----:B------:R-:W-:Y:S01]  /*1660*/  IADD3 R12, PT, PT, R10, R3, RZ ;  /* 0x000000030a0c7210 */ /* 0x000fe20007ffe0ff */
[----:B------:R-:W-:-:S04]  /*1670*/  IMAD.WIDE R10, R3, 0x4, R16 ;  /* 0x00000004030a7825 */ /* 0x000fc800078e0210 */
[----:B------:R-:W-:-:S05]  /*1680*/  IMAD.WIDE.U32 R8, R12, 0x4, R4 ;  /* 0x000000040c087825 */ /* 0x000fca00078e0004 */
[----:B--2---:R2:W-:Y:S04]  /*1690*/  STG.E desc[UR8][R8.64], R28 ;  /* 0x0000001c08007986 */ /* 0x0045e8000c101908 */
[----:B0-----:R-:W3:Y:S01]  /*16a0*/  LDG.E R27, desc[UR8][R10.64] ;  /* 0x000000080a1b7981 */ /* 0x001ee2000c1e1900 */
[----:B------:R-:W-:Y:S02]  /*16b0*/  IMAD.IADD R16, R12, 0x1, R3 ;  /* 0x000000010c107824 */ /* 0x000fe400078e0203 */
[----:B------:R-:W-:-:S04]  /*16c0*/  IMAD.WIDE R14, R3, 0x4, R10 ;  /* 0x00000004030e7825 */ /* 0x000fc800078e020a */
[----:B------:R-:W-:-:S05]  /*16d0*/  IMAD.WIDE.U32 R12, R16, 0x4, R4 ;  /* 0x00000004100c7825 */ /* 0x000fca00078e0004 */
[----:B---3--:R0:W-:Y:S04]  /*16e0*/  STG.E desc[UR8][R12.64], R27 ;  /* 0x0000001b0c007986 */ /* 0x0081e8000c101908 */
[----:B-1----:R-:W3:Y:S01]  /*16f0*/  LDG.E R29, desc[UR8][R14.64] ;  /* 0x000000080e1d7981 */ /* 0x002ee2000c1e1900 */
[----:B------:R-:W-:Y:S01]  /*1700*/  IADD3 R10, PT, PT, R16, R3, RZ ;  /* 0x00000003100a7210 */ /* 0x000fe20007ffe0ff */
[----:B------:R-:W-:-:S04]  /*1710*/  IMAD.WIDE R24, R3, 0x4, R14 ;  /* 0x0000000403187825 */ /* 0x000fc800078e020e */
[----:B------:R-:W-:-:S05]  /*1720*/  IMAD.WIDE.U32 R16, R10, 0x4, R4 ;  /* 0x000000040a107825 */ /* 0x000fca00078e0004 */
[----:B---3--:R1:W-:Y:S04]  /*1730*/  STG.E desc[UR8][R16.64], R29 ;  /* 0x0000001d10007986 */ /* 0x0083e8000c101908 */
[----:B--2---:R-:W2:Y:S01]  /*1740*/  LDG.E R28, desc[UR8][R24.64] ;  /* 0x00000008181c7981 */ /* 0x004ea2000c1e1900 */
[----:B------:R-:W-:Y:S02]  /*1750*/  IMAD.IADD R14, R10, 0x1, R3 ;  /* 0x000000010a0e7824 */ /* 0x000fe400078e0203 */
[----:B------:R-:W-:-:S04]  /*1760*/  IMAD.WIDE R10, R3, 0x4, R24 ;  /* 0x00000004030a7825 */ /* 0x000fc800078e0218 */
[----:B------:R-:W-:-:S05]  /*1770*/  IMAD.WIDE.U32 R8, R14, 0x4, R4 ;  /* 0x000000040e087825 */ /* 0x000fca00078e0004 */
[----:B--2---:R2:W-:Y:S04]  /*1780*/  STG.E desc[UR8][R8.64], R28 ;  /* 0x0000001c08007986 */ /* 0x0045e8000c101908 */
[----:B0-----:R-:W3:Y:S01]  /*1790*/  LDG.E R27, desc[UR8][R10.64] ;  /* 0x000000080a1b7981 */ /* 0x001ee2000c1e1900 */
[----:B------:R-:W-:Y:S01]  /*17a0*/  IADD3 R24, PT, PT, R14, R3, RZ ;  /* 0x000000030e187210 */ /* 0x000fe20007ffe0ff */
[----:B------:R-:W-:-:S04]  /*17b0*/  IMAD.WIDE R14, R3, 0x4, R10 ;  /* 0x00000004030e7825 */ /* 0x000fc800078e020a */
[----:B------:R-:W-:Y:S01]  /*17c0*/  IMAD.WIDE.U32 R12, R24, 0x4, R4 ;  /* 0x00000004180c7825 */ /* 0x000fe200078e0004 */
        /* <DEDUP_REMOVED lines=8> */
[----:B------:R-:W-:-:S07]  /*1850*/  MOV R6, R18 ;  /* 0x0000001200067202 */ /* 0x000fce0000000f00 */
.L_x_16:
        /* <DEDUP_REMOVED lines=22> */
[----:B------:R-:W-:Y:S01]  /*19c0*/  IMAD.WIDE R24, R3, 0x4, R16 ;  /* 0x0000000403187825 */ /* 0x000fe200078e0210 */
[----:B------:R-:W-:Y:S01]  /*19d0*/  IADD3 R7, PT, PT, R7, R3, RZ ;  /* 0x0000000307077210 */ /* 0x000fe20007ffe0ff */
[----:B--2---:R0:W-:Y:S04]  /*19e0*/  STG.E desc[UR8][R8.64], R29 ;  /* 0x0000001d08007986 */ /* 0x0041e8000c101908 */
[----:B------:R-:W2:Y:S01]  /*19f0*/  LDG.E R25, desc[UR8][R24.64] ;  /* 0x0000000818197981 */ /* 0x000ea2000c1e1900 */
[----:B------:R-:W-:-:S04]  /*1a00*/  IMAD.WIDE.U32 R4, R7, 0x4, R4 ;  /* 0x0000000407047825 */ /* 0x000fc800078e0004 */
[----:B------:R-:W-:Y:S01]  /*1a10*/  VIADD R6, R6, 0x4 ;  /* 0x0000000406067836 */ /* 0x000fe20000000000 */
[----:B--2---:R0:W-:Y:S06]  /*1a20*/  STG.E desc[UR8][R4.64], R25 ;  /* 0x0000001904007986 */ /* 0x0041ec000c101908 */
.L_x_19:
[----:B------:R-:W-:Y:S05]  /*1a30*/  @!P2 BRA `(.L_x_18) ;  /* 0x000000000068a947 */ /* 0x000fea0003800000 */
[----:B------:R-:W-:-:S13]  /*1a40*/  ISETP.NE.AND P2, PT, R26, 0x1, PT ;  /* 0x000000011a00780c */ /* 0x000fda0003f45270 */
[----:B--2---:R-:W1:Y:S01]  /*1a50*/  @P2 LDC.64 R12, c[0x0][0x388] ;  /* 0x0000e200ff0c2b82 */ /* 0x004e620000000a00 */
[----:B------:R-:W-:-:S04]  /*1a60*/  @P2 IMAD R7, R21, R20, R6 ;  /* 0x0000001415072224 */ /* 0x000fc800078e0206 */
[----:B0-----:R-:W-:-:S04]  /*1a70*/  @P2 IMAD R5, R7, R3, R2 ;  /* 0x0000000307052224 */ /* 0x001fc800078e0202 */
[----:B-1----:R-:W-:Y:S02]  /*1a80*/  @P2 IMAD.WIDE R12, R5, 0x4, R12 ;  /* 0x00000004050c2825 */ /* 0x002fe400078e020c */
        /* <DEDUP_REMOVED lines=10> */
[----:B------:R-:W-:Y:S01]  /*1b30*/  @P3 IMAD R20, R21, R20, R6 ;  /* 0x0000001415143224 */ /* 0x000fe200078e0206 */
[----:B------:R-:W-:-:S03]  /*1b40*/  @P2 IADD3 R7, PT, PT, R7, R3, RZ ;  /* 0x0000000307072210 */ /* 0x000fc60007ffe0ff */
[CC--:B------:R-:W-:Y:S02]  /*1b50*/  @P3 IMAD R13, R20.reuse, R3.reuse, R2 ;  /* 0x00000003140d3224 */ /* 0x0c0fe400078e0202 */
        /* <DEDUP_REMOVED lines=8> */
.L_x_18:
[----:B------:R-:W-:Y:S05]  /*1be0*/  @P1 BRA `(.L_x_20) ;  /* 0xfffffff800381947 */ /* 0x000fea000383ffff */
[----:B------:R-:W-:Y:S05]  /*1bf0*/  EXIT ;  /* 0x000000000000794d */ /* 0x000fea0003800000 */
.L_x_21:
        /* <DEDUP_REMOVED lines=16> */
.L_x_26:


//--------------------- .text._conv2d             --------------------------
	.section	.text._conv2d,"ax",@progbits
	.align	128
        .global         _conv2d
        .type           _conv2d,@function
        .size           _conv2d,(.L_x_27 - _conv2d)
        .other          _conv2d,@"STO_CUDA_ENTRY STV_DEFAULT"
_conv2d:
.text._conv2d:
[----:B------:R-:W-:Y:S01]  /*0000*/  LDC R1, c[0x0][0x37c] ;  /* 0x0000df00ff017b82 */ /* 0x000fe20000000800 */
[----:B------:R-:W-:Y:S05]  /*0010*/  EXIT ;  /* 0x000000000000794d */ /* 0x000fea0003800000 */
.L_x_22:
        /* <DEDUP_REMOVED lines=14> */
.L_x_27:


//--------------------- .text._batch_norm         --------------------------
	.section	.text._batch_norm,"ax",@progbits
	.align	128
        .global         _batch_norm
        .type           _batch_norm,@function
        .size           _batch_norm,(.L_x_28 - _batch_norm)
        .other          _batch_norm,@"STO_CUDA_ENTRY STV_DEFAULT"
_batch_norm:
.text._batch_norm:
[----:B------:R-:W-:Y:S01]  /*0000*/  LDC R1, c[0x0][0x37c] ;  /* 0x0000df00ff017b82 */ /* 0x000fe20000000800 */
[----:B------:R-:W-:Y:S05]  /*0010*/  EXIT ;  /* 0x000000000000794d */ /* 0x000fea0003800000 */
.L_x_23:
        /* <DEDUP_REMOVED lines=14> */
.L_x_28:


//--------------------- .text._leaky_relu         --------------------------
	.section	.text._leaky_relu,"ax",@progbits
	.align	128
        .global         _leaky_relu
        .type           _leaky_relu,@function
        .size           _leaky_relu,(.L_x_29 - _leaky_relu)
        .other          _leaky_relu,@"STO_CUDA_ENTRY STV_DEFAULT"
_leaky_relu:
.text._leaky_relu:
[----:B------:R-:W-:Y:S01]  /*0000*/  LDC R1, c[0x0][0x37c] ;  /* 0x0000df00ff017b82 */ /* 0x000fe20000000800 */
[----:B------:R-:W0:Y:S07]  /*0010*/  S2R R5, SR_TID.X ;  /* 0x0000000000057919 */ /* 0x000e2e0000002100 */
[----:B------:R-:W0:Y:S01]  /*0020*/  S2UR UR6, SR_CTAID.X ;  /* 0x00000000000679c3 */ /* 0x000e220000002500 */
[----:B------:R-:W1:Y:S01]  /*0030*/  LDCU UR8, c[0x0][0x39c] ;  /* 0x00007380ff0877ac */ /* 0x000e620008000800 */
[----:B------:R-:W2:Y:S01]  /*0040*/  S2R R7, SR_TID.Y ;  /* 0x0000000000077919 */ /* 0x000ea20000002200 */
[----:B------:R-:W3:Y:S05]  /*0050*/  LDCU.64 UR4, c[0x0][0x358] ;  /* 0x00006b00ff0477ac */ /* 0x000eea0008000a00 */
[----:B------:R-:W0:Y:S08]  /*0060*/  LDC R0, c[0x0][0x360] ;  /* 0x0000d800ff007b82 */ /* 0x000e300000000800 */
[----:B------:R-:W2:Y:S08]  /*0070*/  S2UR UR7, SR_CTAID.Y ;  /* 0x00000000000779c3 */ /* 0x000eb00000002600 */
[----:B------:R-:W2:Y:S08]  /*0080*/  LDC R4, c[0x0][0x364] ;  /* 0x0000d900ff047b82 */ /* 0x000eb00000000800 */
[----:B------:R-:W4:Y:S01]  /*0090*/  LDC.64 R2, c[0x0][0x380] ;  /* 0x0000e000ff027b82 */ /* 0x000f220000000a00 */
[----:B0-----:R-:W-:Y:S01]  /*00a0*/  IMAD R0, R0, UR6, R5 ;  /* 0x0000000600007c24 */ /* 0x001fe2000f8e0205 */
[----:B------:R-:W0:Y:S01]  /*00b0*/  LDCU UR6, c[0x0][0x3a0] ;  /* 0x00007400ff0677ac */ /* 0x000e220008000800 */
[----:B--2---:R-:W-:-:S04]  /*00c0*/  IMAD R5, R4, UR7, R7 ;  /* 0x0000000704057c24 */ /* 0x004fc8000f8e0207 */
[----:B-1----:R-:W-:Y:S02]  /*00d0*/  IMAD R7, R5, UR8, R0 ;  /* 0x0000000805077c24 */ /* 0x002fe4000f8e0200 */
[----:B------:R-:W1:Y:S02]  /*00e0*/  LDC.64 R4, c[0x0][0x388] ;  /* 0x0000e200ff047b82 */ /* 0x000e640000000a00 */
[----:B----4-:R-:W-:-:S05]  /*00f0*/  IMAD.WIDE.U32 R2, R7, 0x4, R2 ;  /* 0x0000000407027825 */ /* 0x010fca00078e0002 */
[----:B---3--:R-:W2:Y:S01]  /*0100*/  LDG.E R9, desc[UR4][R2.64] ;  /* 0x0000000402097981 */ /* 0x008ea2000c1e1900 */
[----:B0-----:R-:W-:Y:S01]  /*0110*/  I2FP.F32.S32 R0, UR6 ;  /* 0x0000000600007c45 */ /* 0x001fe20008201400 */
[----:B-1----:R-:W-:Y:S01]  /*0120*/  IMAD.WIDE.U32 R4, R7, 0x4, R4 ;  /* 0x0000000407047825 */ /* 0x002fe200078e0004 */
[----:B--2---:R-:W-:-:S13]  /*0130*/  FSETP.GTU.AND P0, PT, R9, RZ, PT ;  /* 0x000000ff0900720b */ /* 0x004fda0003f0c000 */
[----:B------:R-:W-:-:S05]  /*0140*/  @!P0 FMUL R9, R9, R0 ;  /* 0x0000000009098220 */ /* 0x000fca0000400000 */
[----:B------:R-:W-:Y:S01]  /*0150*/  STG.E desc[UR4][R4.64], R9 ;  /* 0x0000000904007986 */ /* 0x000fe2000c101904 */
[----:B------:R-:W-:Y:S05]  /*0160*/  EXIT ;  /* 0x000000000000794d */ /* 0x000fea0003800000 */
.L_x_24:
        /* <DEDUP_REMOVED lines=9> */
.L_x_29:


//--------------------- .nv.shared.reserved.0     --------------------------
	.section	.nv.shared.reserved.0,"aw",@nobits
	.weak		__nv_reservedSMEM_offset_0_alias
	.size		__nv_reservedSMEM_offset_0_alias, 0, 64
	.other		__nv_reservedSMEM_offset_0_alias,@"STO_CUDA_RESERVED_SHARED STV_DEFAULT"
__nv_reservedSMEM_offset_0_alias:
	.zero		0
	.zero		64


//--------------------- .nv.constant0._pad        --------------------------
	.section	.nv.constant0._pad,"a",@progbits
	.sectionflags	@""
	.align	4
.nv.constant0._pad:
	.zero		896


//--------------------- .nv.constant0._max_pool2d --------------------------
	.section	.nv.constant0._max_pool2d,"a",@progbits
	.sectionflags	@""
	.align	4
.nv.constant0._max_pool2d:
	.zero		944


//--------------------- .nv.constant0._conv2d     --------------------------
	.section	.nv.constant0._conv2d,"a",@progbits
	.sectionflags	@""
	.align	4
.nv.constant0._conv2d:
	.zero		896


//--------------------- .nv.constant0._batch_norm --------------------------
	.section	.nv.constant0._batch_norm,"a",@progbits
	.sectionflags	@""
	.align	4
.nv.constant0._batch_norm:
	.zero		896


//--------------------- .nv.constant0._leaky_relu --------------------------
	.section	.nv.constant0._leaky_relu,"a",@progbits
	.sectionflags	@""
	.align	4
.nv.constant0._leaky_relu:
	.zero		932


//--------------------- SYMBOLS --------------------------

	.type		.nv.reservedSmem.offset0,@object
	.size		.nv.reservedSmem.offset0,0x4
